//
// Generated by NVIDIA NVVM Compiler
//
// Compiler Build ID: CL-36424714
// Cuda compilation tools, release 13.0, V13.0.88
// Based on NVVM 20.0.0
//

.version 9.0
.target sm_100
.address_size 64

	// .globl	_Z24conv2d_4d_forward_kernelPKfPfiiii
.const .align 4 .b8 kernel[36];
// _ZZ24conv2d_4d_forward_kernelPKfPfiiiiE4tile has been demoted

.visible .entry _Z24conv2d_4d_forward_kernelPKfPfiiii(
	.param .u64 .ptr .align 1 _Z24conv2d_4d_forward_kernelPKfPfiiii_param_0,
	.param .u64 .ptr .align 1 _Z24conv2d_4d_forward_kernelPKfPfiiii_param_1,
	.param .u32 _Z24conv2d_4d_forward_kernelPKfPfiiii_param_2,
	.param .u32 _Z24conv2d_4d_forward_kernelPKfPfiiii_param_3,
	.param .u32 _Z24conv2d_4d_forward_kernelPKfPfiiii_param_4,
	.param .u32 _Z24conv2d_4d_forward_kernelPKfPfiiii_param_5
)
{
	.reg .pred 	%p<14>;
	.reg .b32 	%r<31>;
	.reg .b32 	%f<32>;
	.reg .b64 	%rd<9>;
	// demoted variable
	.shared .align 4 .b8 _ZZ24conv2d_4d_forward_kernelPKfPfiiiiE4tile[1296];
	ld.param.u64 	%rd1, [_Z24conv2d_4d_forward_kernelPKfPfiiii_param_0];
	ld.param.u64 	%rd2, [_Z24conv2d_4d_forward_kernelPKfPfiiii_param_1];
	ld.param.u32 	%r9, [_Z24conv2d_4d_forward_kernelPKfPfiiii_param_3];
	ld.param.u32 	%r10, [_Z24conv2d_4d_forward_kernelPKfPfiiii_param_4];
	ld.param.u32 	%r11, [_Z24conv2d_4d_forward_kernelPKfPfiiii_param_5];
	mov.u32 	%r1, %tid.x;
	mov.u32 	%r2, %tid.y;
	mov.u32 	%r12, %ctaid.x;
	shl.b32 	%r13, %r12, 4;
	add.s32 	%r3, %r13, %r1;
	add.s32 	%r4, %r3, -1;
	mov.u32 	%r14, %ctaid.y;
	shl.b32 	%r15, %r14, 4;
	add.s32 	%r5, %r15, %r2;
	mov.u32 	%r16, %ctaid.z;
	div.u32 	%r7, %r16, %r9;
	mul.lo.s32 	%r17, %r7, %r9;
	sub.s32 	%r6, %r16, %r17;
	setp.gt.s32 	%p1, %r4, -1;
	setp.lt.s32 	%p2, %r4, %r11;
	and.pred  	%p3, %p1, %p2;
	setp.ne.s32 	%p4, %r5, 0;
	setp.le.s32 	%p5, %r5, %r10;
	and.pred  	%p6, %p4, %p5;
	and.pred  	%p8, %p3, %p6;
	mov.f32 	%f31, 0f00000000;
	not.pred 	%p9, %p8;
	@%p9 bra 	$L__BB0_2;
	cvta.to.global.u64 	%rd3, %rd1;
	mad.lo.s32 	%r18, %r7, %r9, %r6;
	mad.lo.s32 	%r19, %r18, %r10, %r5;
	add.s32 	%r20, %r19, -1;
	mad.lo.s32 	%r21, %r20, %r11, %r4;
	mul.wide.s32 	%rd4, %r21, 4;
	add.s64 	%rd5, %rd3, %rd4;
	ld.global.nc.f32 	%f31, [%rd5];
$L__BB0_2:
	mov.u32 	%r22, _ZZ24conv2d_4d_forward_kernelPKfPfiiiiE4tile;
	mad.lo.s32 	%r23, %r2, 72, %r22;
	shl.b32 	%r24, %r1, 2;
	add.s32 	%r8, %r23, %r24;
	st.shared.f32 	[%r8], %f31;
	bar.sync 	0;
	or.b32  	%r25, %r1, %r2;
	and.b32  	%r26, %r25, 1008;
	setp.ne.s32 	%p10, %r26, 0;
	@%p10 bra 	$L__BB0_5;
	setp.ge.s32 	%p11, %r3, %r11;
	setp.ge.s32 	%p12, %r5, %r10;
	or.pred  	%p13, %p11, %p12;
	@%p13 bra 	$L__BB0_5;
	ld.shared.f32 	%f4, [%r8];
	ld.const.f32 	%f5, [kernel];
	fma.rn.f32 	%f6, %f4, %f5, 0f00000000;
	ld.shared.f32 	%f7, [%r8+4];
	ld.const.f32 	%f8, [kernel+4];
	fma.rn.f32 	%f9, %f7, %f8, %f6;
	ld.shared.f32 	%f10, [%r8+8];
	ld.const.f32 	%f11, [kernel+8];
	fma.rn.f32 	%f12, %f10, %f11, %f9;
	ld.shared.f32 	%f13, [%r8+72];
	ld.const.f32 	%f14, [kernel+12];
	fma.rn.f32 	%f15, %f13, %f14, %f12;
	ld.shared.f32 	%f16, [%r8+76];
	ld.const.f32 	%f17, [kernel+16];
	fma.rn.f32 	%f18, %f16, %f17, %f15;
	ld.shared.f32 	%f19, [%r8+80];
	ld.const.f32 	%f20, [kernel+20];
	fma.rn.f32 	%f21, %f19, %f20, %f18;
	ld.shared.f32 	%f22, [%r8+144];
	ld.const.f32 	%f23, [kernel+24];
	fma.rn.f32 	%f24, %f22, %f23, %f21;
	ld.shared.f32 	%f25, [%r8+148];
	ld.const.f32 	%f26, [kernel+28];
	fma.rn.f32 	%f27, %f25, %f26, %f24;
	ld.shared.f32 	%f28, [%r8+152];
	ld.const.f32 	%f29, [kernel+32];
	fma.rn.f32 	%f30, %f28, %f29, %f27;
	mad.lo.s32 	%r28, %r7, %r9, %r6;
	mad.lo.s32 	%r29, %r28, %r10, %r5;
	mad.lo.s32 	%r30, %r29, %r11, %r3;
	cvta.to.global.u64 	%rd6, %rd2;
	mul.wide.s32 	%rd7, %r30, 4;
	add.s64 	%rd8, %rd6, %rd7;
	st.global.f32 	[%rd8], %f30;
$L__BB0_5:
	ret;

}
	// .globl	_Z27conv2d_4d_input_grad_kernelPKfPfiiii
.visible .entry _Z27conv2d_4d_input_grad_kernelPKfPfiiii(
	.param .u64 .ptr .align 1 _Z27conv2d_4d_input_grad_kernelPKfPfiiii_param_0,
	.param .u64 .ptr .align 1 _Z27conv2d_4d_input_grad_kernelPKfPfiiii_param_1,
	.param .u32 _Z27conv2d_4d_input_grad_kernelPKfPfiiii_param_2,
	.param .u32 _Z27conv2d_4d_input_grad_kernelPKfPfiiii_param_3,
	.param .u32 _Z27conv2d_4d_input_grad_kernelPKfPfiiii_param_4,
	.param .u32 _Z27conv2d_4d_input_grad_kernelPKfPfiiii_param_5
)
{
	.reg .pred 	%p<32>;
	.reg .b32 	%r<27>;
	.reg .b32 	%f<47>;
	.reg .b64 	%rd<13>;

	ld.param.u64 	%rd6, [_Z27conv2d_4d_input_grad_kernelPKfPfiiii_param_0];
	ld.param.u64 	%rd5, [_Z27conv2d_4d_input_grad_kernelPKfPfiiii_param_1];
	ld.param.u32 	%r10, [_Z27conv2d_4d_input_grad_kernelPKfPfiiii_param_4];
	ld.param.u32 	%r9, [_Z27conv2d_4d_input_grad_kernelPKfPfiiii_param_5];
	cvta.to.global.u64 	%rd1, %rd6;
	mov.u32 	%r11, %tid.x;
	mov.u32 	%r12, %tid.y;
	mov.u32 	%r13, %ctaid.x;
	shl.b32 	%r14, %r13, 4;
	add.s32 	%r1, %r14, %r11;
	mov.u32 	%r15, %ctaid.y;
	shl.b32 	%r16, %r15, 4;
	add.s32 	%r17, %r16, %r12;
	setp.ge.s32 	%p3, %r1, %r9;
	setp.ge.s32 	%p4, %r17, %r10;
	or.pred  	%p5, %p3, %p4;
	@%p5 bra 	$L__BB1_20;
	mov.u32 	%r18, %ctaid.z;
	mul.lo.s32 	%r3, %r18, %r10;
	add.s32 	%r19, %r3, %r17;
	setp.eq.s32 	%p6, %r17, 0;
	add.s32 	%r20, %r19, -1;
	mad.lo.s32 	%r4, %r20, %r9, -1;
	setp.lt.s32 	%p7, %r1, 1;
	add.s32 	%r21, %r4, %r1;
	mul.wide.s32 	%rd7, %r21, 4;
	add.s64 	%rd2, %rd1, %rd7;
	mov.f32 	%f39, 0f00000000;
	or.pred  	%p8, %p6, %p7;
	@%p8 bra 	$L__BB1_3;
	ld.const.f32 	%f20, [kernel+32];
	ld.global.nc.f32 	%f21, [%rd2];
	fma.rn.f32 	%f39, %f20, %f21, 0f00000000;
$L__BB1_3:
	setp.eq.s32 	%p9, %r17, 0;
	setp.lt.s32 	%p10, %r1, 0;
	or.pred  	%p11, %p9, %p10;
	@%p11 bra 	$L__BB1_5;
	ld.const.f32 	%f22, [kernel+28];
	ld.global.nc.f32 	%f23, [%rd2+4];
	fma.rn.f32 	%f39, %f22, %f23, %f39;
$L__BB1_5:
	setp.eq.s32 	%p12, %r17, 0;
	add.s32 	%r22, %r1, 2;
	setp.gt.s32 	%p13, %r1, -2;
	setp.le.s32 	%p14, %r22, %r9;
	and.pred  	%p1, %p13, %p14;
	not.pred 	%p16, %p1;
	or.pred  	%p17, %p12, %p16;
	@%p17 bra 	$L__BB1_7;
	ld.const.f32 	%f24, [kernel+24];
	ld.global.nc.f32 	%f25, [%rd2+8];
	fma.rn.f32 	%f39, %f24, %f25, %f39;
$L__BB1_7:
	setp.gt.s32 	%p18, %r1, 0;
	add.s32 	%r6, %r4, %r9;
	setp.le.s32 	%p19, %r1, %r9;
	and.pred  	%p2, %p18, %p19;
	add.s32 	%r23, %r6, %r1;
	mul.wide.s32 	%rd8, %r23, 4;
	add.s64 	%rd3, %rd1, %rd8;
	not.pred 	%p20, %p2;
	@%p20 bra 	$L__BB1_9;
	ld.const.f32 	%f26, [kernel+20];
	ld.global.nc.f32 	%f27, [%rd3];
	fma.rn.f32 	%f39, %f26, %f27, %f39;
$L__BB1_9:
	setp.lt.s32 	%p21, %r1, 0;
	@%p21 bra 	$L__BB1_11;
	ld.const.f32 	%f28, [kernel+16];
	ld.global.nc.f32 	%f29, [%rd3+4];
	fma.rn.f32 	%f39, %f28, %f29, %f39;
$L__BB1_11:
	@%p16 bra 	$L__BB1_13;
	ld.const.f32 	%f30, [kernel+12];
	ld.global.nc.f32 	%f31, [%rd3+8];
	fma.rn.f32 	%f39, %f30, %f31, %f39;
$L__BB1_13:
	add.s32 	%r7, %r17, 2;
	setp.gt.u32 	%p23, %r7, %r10;
	add.s32 	%r24, %r6, %r9;
	add.s32 	%r25, %r24, %r1;
	mul.wide.s32 	%rd9, %r25, 4;
	add.s64 	%rd4, %rd1, %rd9;
	or.pred  	%p25, %p23, %p20;
	@%p25 bra 	$L__BB1_15;
	ld.const.f32 	%f32, [kernel+8];
	ld.global.nc.f32 	%f33, [%rd4];
	fma.rn.f32 	%f39, %f32, %f33, %f39;
$L__BB1_15:
	setp.gt.u32 	%p26, %r7, %r10;
	setp.lt.s32 	%p27, %r1, 0;
	or.pred  	%p28, %p26, %p27;
	@%p28 bra 	$L__BB1_17;
	ld.const.f32 	%f34, [kernel+4];
	ld.global.nc.f32 	%f35, [%rd4+4];
	fma.rn.f32 	%f39, %f34, %f35, %f39;
$L__BB1_17:
	setp.gt.u32 	%p29, %r7, %r10;
	or.pred  	%p31, %p29, %p16;
	@%p31 bra 	$L__BB1_19;
	ld.const.f32 	%f36, [kernel];
	ld.global.nc.f32 	%f37, [%rd4+8];
	fma.rn.f32 	%f39, %f36, %f37, %f39;
$L__BB1_19:
	mad.lo.s32 	%r26, %r19, %r9, %r1;
	cvta.to.global.u64 	%rd10, %rd5;
	mul.wide.s32 	%rd11, %r26, 4;
	add.s64 	%rd12, %rd10, %rd11;
	st.global.f32 	[%rd12], %f39;
$L__BB1_20:
	ret;

}
	// .globl	_Z28conv2d_4d_kernel_grad_kernelPKfS0_Pfiiii
.visible .entry _Z28conv2d_4d_kernel_grad_kernelPKfS0_Pfiiii(
	.param .u64 .ptr .align 1 _Z28conv2d_4d_kernel_grad_kernelPKfS0_Pfiiii_param_0,
	.param .u64 .ptr .align 1 _Z28conv2d_4d_kernel_grad_kernelPKfS0_Pfiiii_param_1,
	.param .u64 .ptr .align 1 _Z28conv2d_4d_kernel_grad_kernelPKfS0_Pfiiii_param_2,
	.param .u32 _Z28conv2d_4d_kernel_grad_kernelPKfS0_Pfiiii_param_3,
	.param .u32 _Z28conv2d_4d_kernel_grad_kernelPKfS0_Pfiiii_param_4,
	.param .u32 _Z28conv2d_4d_kernel_grad_kernelPKfS0_Pfiiii_param_5,
	.param .u32 _Z28conv2d_4d_kernel_grad_kernelPKfS0_Pfiiii_param_6
)
{
	.reg .pred 	%p<58>;
	.reg .b32 	%r<93>;
	.reg .b32 	%f<106>;
	.reg .b64 	%rd<41>;

	ld.param.u64 	%rd10, [_Z28conv2d_4d_kernel_grad_kernelPKfS0_Pfiiii_param_0];
	ld.param.u64 	%rd11, [_Z28conv2d_4d_kernel_grad_kernelPKfS0_Pfiiii_param_1];
	ld.param.u32 	%r41, [_Z28conv2d_4d_kernel_grad_kernelPKfS0_Pfiiii_param_3];
	ld.param.u32 	%r42, [_Z28conv2d_4d_kernel_grad_kernelPKfS0_Pfiiii_param_4];
	ld.param.u32 	%r43, [_Z28conv2d_4d_kernel_grad_kernelPKfS0_Pfiiii_param_5];
	ld.param.u32 	%r44, [_Z28conv2d_4d_kernel_grad_kernelPKfS0_Pfiiii_param_6];
	cvta.to.global.u64 	%rd1, %rd11;
	cvta.to.global.u64 	%rd2, %rd10;
	mov.u32 	%r1, %tid.y;
	mov.u32 	%r2, %tid.x;
	setp.lt.s32 	%p1, %r41, 1;
	mov.f32 	%f84, 0f00000000;
	@%p1 bra 	$L__BB2_48;
	add.s32 	%r3, %r2, -1;
	min.s32 	%r45, %r42, %r43;
	min.s32 	%r46, %r45, %r44;
	setp.lt.s32 	%p2, %r46, 1;
	@%p2 bra 	$L__BB2_48;
	add.s32 	%r4, %r44, -1;
	and.b32  	%r5, %r44, 7;
	add.s32 	%r6, %r5, -1;
	and.b32  	%r7, %r44, 3;
	and.b32  	%r8, %r44, 2147483640;
	and.b32  	%r9, %r44, 1;
	neg.s32 	%r10, %r8;
	add.s32 	%r11, %r2, 2;
	add.s32 	%r12, %r1, -1;
	mov.f32 	%f84, 0f00000000;
	mov.b32 	%r82, 0;
$L__BB2_3:
	mov.b32 	%r83, 0;
$L__BB2_4:
	mad.lo.s32 	%r50, %r82, %r42, %r83;
	mul.lo.s32 	%r15, %r50, %r43;
	mov.b32 	%r84, 0;
$L__BB2_5:
	setp.lt.u32 	%p3, %r4, 7;
	add.s32 	%r17, %r12, %r84;
	add.s32 	%r52, %r17, %r15;
	mul.lo.s32 	%r18, %r52, %r44;
	add.s32 	%r53, %r84, %r15;
	mul.lo.s32 	%r19, %r53, %r44;
	mov.b32 	%r91, 0;
	@%p3 bra 	$L__BB2_24;
	add.s32 	%r85, %r2, %r18;
	mov.b32 	%r87, 2;
	cvt.s64.s32 	%rd14, %r19;
	mov.u32 	%r86, %r19;
	mov.u32 	%r88, %r11;
	mov.u32 	%r89, %r10;
$L__BB2_7:
	.pragma "nounroll";
	setp.ge.u32 	%p4, %r17, %r43;
	add.s32 	%r55, %r88, -3;
	setp.ge.u32 	%p5, %r55, %r44;
	add.s32 	%r56, %r85, -1;
	mul.wide.s32 	%rd12, %r56, 4;
	add.s64 	%rd3, %rd2, %rd12;
	mul.wide.s32 	%rd13, %r86, 4;
	add.s64 	%rd4, %rd1, %rd13;
	or.pred  	%p6, %p4, %p5;
	@%p6 bra 	$L__BB2_9;
	ld.global.nc.f32 	%f46, [%rd3];
	ld.global.nc.f32 	%f47, [%rd4];
	fma.rn.f32 	%f84, %f46, %f47, %f84;
$L__BB2_9:
	add.s32 	%r57, %r88, -2;
	setp.ge.u32 	%p8, %r57, %r44;
	or.pred  	%p9, %p4, %p8;
	@%p9 bra 	$L__BB2_11;
	ld.global.nc.f32 	%f48, [%rd3+4];
	ld.global.nc.f32 	%f49, [%rd4+4];
	fma.rn.f32 	%f84, %f48, %f49, %f84;
$L__BB2_11:
	add.s32 	%r58, %r88, -1;
	setp.ge.u32 	%p11, %r58, %r44;
	add.s32 	%r59, %r87, -2;
	cvt.s64.s32 	%rd15, %r59;
	add.s64 	%rd16, %rd15, %rd14;
	shl.b64 	%rd17, %rd16, 2;
	add.s64 	%rd5, %rd1, %rd17;
	or.pred  	%p12, %p4, %p11;
	@%p12 bra 	$L__BB2_13;
	ld.global.nc.f32 	%f50, [%rd3+8];
	ld.global.nc.f32 	%f51, [%rd5+8];
	fma.rn.f32 	%f84, %f50, %f51, %f84;
$L__BB2_13:
	setp.ge.u32 	%p14, %r88, %r44;
	or.pred  	%p15, %p4, %p14;
	@%p15 bra 	$L__BB2_15;
	ld.global.nc.f32 	%f52, [%rd3+12];
	ld.global.nc.f32 	%f53, [%rd5+12];
	fma.rn.f32 	%f84, %f52, %f53, %f84;
$L__BB2_15:
	add.s32 	%r60, %r88, 1;
	setp.ge.u32 	%p17, %r60, %r44;
	or.pred  	%p18, %p4, %p17;
	@%p18 bra 	$L__BB2_17;
	ld.global.nc.f32 	%f54, [%rd3+16];
	ld.global.nc.f32 	%f55, [%rd5+16];
	fma.rn.f32 	%f84, %f54, %f55, %f84;
$L__BB2_17:
	add.s32 	%r61, %r88, 2;
	setp.ge.u32 	%p20, %r61, %r44;
	or.pred  	%p21, %p4, %p20;
	@%p21 bra 	$L__BB2_19;
	ld.global.nc.f32 	%f56, [%rd3+20];
	ld.global.nc.f32 	%f57, [%rd5+20];
	fma.rn.f32 	%f84, %f56, %f57, %f84;
$L__BB2_19:
	add.s32 	%r62, %r88, 3;
	setp.ge.u32 	%p23, %r62, %r44;
	or.pred  	%p24, %p4, %p23;
	@%p24 bra 	$L__BB2_21;
	ld.global.nc.f32 	%f58, [%rd3+24];
	ld.global.nc.f32 	%f59, [%rd5+24];
	fma.rn.f32 	%f84, %f58, %f59, %f84;
$L__BB2_21:
	add.s32 	%r63, %r88, 4;
	setp.ge.u32 	%p26, %r63, %r44;
	or.pred  	%p27, %p4, %p26;
	@%p27 bra 	$L__BB2_23;
	ld.global.nc.f32 	%f60, [%rd3+28];
	ld.global.nc.f32 	%f61, [%rd5+28];
	fma.rn.f32 	%f84, %f60, %f61, %f84;
$L__BB2_23:
	add.s32 	%r89, %r89, 8;
	add.s32 	%r88, %r88, 8;
	add.s32 	%r87, %r87, 8;
	add.s32 	%r86, %r86, 8;
	add.s32 	%r85, %r85, 8;
	setp.ne.s32 	%p28, %r89, 0;
	mov.u32 	%r91, %r8;
	@%p28 bra 	$L__BB2_7;
$L__BB2_24:
	setp.eq.s32 	%p29, %r5, 0;
	@%p29 bra 	$L__BB2_45;
	setp.lt.u32 	%p30, %r6, 3;
	@%p30 bra 	$L__BB2_35;
	setp.ge.u32 	%p31, %r17, %r43;
	add.s32 	%r64, %r3, %r91;
	setp.ge.u32 	%p32, %r64, %r44;
	add.s32 	%r65, %r64, %r18;
	mul.wide.s32 	%rd18, %r65, 4;
	add.s64 	%rd6, %rd2, %rd18;
	or.pred  	%p33, %p31, %p32;
	@%p33 bra 	$L__BB2_28;
	add.s32 	%r66, %r91, %r19;
	ld.global.nc.f32 	%f63, [%rd6];
	mul.wide.s32 	%rd19, %r66, 4;
	add.s64 	%rd20, %rd1, %rd19;
	ld.global.nc.f32 	%f64, [%rd20];
	fma.rn.f32 	%f84, %f63, %f64, %f84;
$L__BB2_28:
	add.s32 	%r67, %r2, %r91;
	setp.ge.u32 	%p35, %r67, %r44;
	cvt.s64.s32 	%rd21, %r19;
	cvt.u64.u32 	%rd22, %r91;
	add.s64 	%rd23, %rd22, %rd21;
	shl.b64 	%rd24, %rd23, 2;
	add.s64 	%rd7, %rd1, %rd24;
	or.pred  	%p36, %p31, %p35;
	@%p36 bra 	$L__BB2_30;
	ld.global.nc.f32 	%f65, [%rd6+4];
	ld.global.nc.f32 	%f66, [%rd7+4];
	fma.rn.f32 	%f84, %f65, %f66, %f84;
$L__BB2_30:
	add.s32 	%r69, %r64, 2;
	setp.ge.u32 	%p38, %r69, %r44;
	or.pred  	%p39, %p31, %p38;
	@%p39 bra 	$L__BB2_32;
	ld.global.nc.f32 	%f67, [%rd6+8];
	ld.global.nc.f32 	%f68, [%rd7+8];
	fma.rn.f32 	%f84, %f67, %f68, %f84;
$L__BB2_32:
	add.s32 	%r70, %r64, 3;
	setp.ge.u32 	%p41, %r70, %r44;
	or.pred  	%p42, %p31, %p41;
	@%p42 bra 	$L__BB2_34;
	ld.global.nc.f32 	%f69, [%rd6+12];
	ld.global.nc.f32 	%f70, [%rd7+12];
	fma.rn.f32 	%f84, %f69, %f70, %f84;
$L__BB2_34:
	add.s32 	%r91, %r91, 4;
$L__BB2_35:
	setp.eq.s32 	%p43, %r7, 0;
	@%p43 bra 	$L__BB2_45;
	setp.eq.s32 	%p44, %r7, 1;
	@%p44 bra 	$L__BB2_42;
	setp.ge.u32 	%p45, %r17, %r43;
	add.s32 	%r72, %r3, %r91;
	setp.ge.u32 	%p46, %r72, %r44;
	add.s32 	%r73, %r72, %r18;
	mul.wide.s32 	%rd25, %r73, 4;
	add.s64 	%rd8, %rd2, %rd25;
	or.pred  	%p47, %p45, %p46;
	@%p47 bra 	$L__BB2_39;
	add.s32 	%r74, %r91, %r19;
	ld.global.nc.f32 	%f72, [%rd8];
	mul.wide.s32 	%rd26, %r74, 4;
	add.s64 	%rd27, %rd1, %rd26;
	ld.global.nc.f32 	%f73, [%rd27];
	fma.rn.f32 	%f84, %f72, %f73, %f84;
$L__BB2_39:
	add.s32 	%r76, %r2, %r91;
	setp.ge.u32 	%p49, %r76, %r44;
	or.pred  	%p50, %p45, %p49;
	@%p50 bra 	$L__BB2_41;
	ld.global.nc.f32 	%f74, [%rd8+4];
	cvt.s64.s32 	%rd28, %r19;
	cvt.s64.s32 	%rd29, %r91;
	add.s64 	%rd30, %rd29, %rd28;
	shl.b64 	%rd31, %rd30, 2;
	add.s64 	%rd32, %rd1, %rd31;
	ld.global.nc.f32 	%f75, [%rd32+4];
	fma.rn.f32 	%f84, %f74, %f75, %f84;
$L__BB2_41:
	add.s32 	%r91, %r91, 2;
$L__BB2_42:
	setp.eq.s32 	%p51, %r9, 0;
	@%p51 bra 	$L__BB2_45;
	setp.ge.u32 	%p52, %r17, %r43;
	add.s32 	%r37, %r3, %r91;
	setp.ge.u32 	%p53, %r37, %r44;
	or.pred  	%p54, %p52, %p53;
	@%p54 bra 	$L__BB2_45;
	add.s32 	%r78, %r37, %r18;
	add.s32 	%r79, %r91, %r19;
	mul.wide.s32 	%rd33, %r78, 4;
	add.s64 	%rd34, %rd2, %rd33;
	ld.global.nc.f32 	%f76, [%rd34];
	mul.wide.s32 	%rd35, %r79, 4;
	add.s64 	%rd36, %rd1, %rd35;
	ld.global.nc.f32 	%f77, [%rd36];
	fma.rn.f32 	%f84, %f76, %f77, %f84;
$L__BB2_45:
	add.s32 	%r84, %r84, 1;
	setp.ne.s32 	%p55, %r84, %r43;
	@%p55 bra 	$L__BB2_5;
	add.s32 	%r83, %r83, 1;
	setp.ne.s32 	%p56, %r83, %r42;
	@%p56 bra 	$L__BB2_4;
	add.s32 	%r82, %r82, 1;
	setp.ne.s32 	%p57, %r82, %r41;
	@%p57 bra 	$L__BB2_3;
$L__BB2_48:
	ld.param.u64 	%rd40, [_Z28conv2d_4d_kernel_grad_kernelPKfS0_Pfiiii_param_2];
	cvta.to.global.u64 	%rd37, %rd40;
	mov.u32 	%r80, %tid.y;
	mad.lo.s32 	%r81, %r80, 3, %r2;
	mul.wide.u32 	%rd38, %r81, 4;
	add.s64 	%rd39, %rd37, %rd38;
	atom.global.add.f32 	%f78, [%rd39], %f84;
	ret;

}


// ===== COMPILED SASS (sm_100) =====

	.target	sm_100

	.elftype	@"ET_EXEC"


//--------------------- .note.nv.tkinfo           --------------------------
	.section	.note.nv.tkinfo,"",@"SHT_NOTE"
	.sectionflags	@"SHF_NOTE_NV_TKINFO"
	.tkinfo
        /*0018*/ 	.word	0x00000002
        /*0030*/ 	.string	""
        /*0030*/ 	.string	"ptxas"
        /*0030*/ 	.string	"Cuda compilation tools, release 13.0, V13.0.88"
        /*0030*/ 	.string	"Build cuda_13.0.r13.0/compiler.36424714_0"
        /*0030*/ 	.string	"-arch sm_100 -m 64 "



//--------------------- .note.nv.cuinfo           --------------------------
	.section	.note.nv.cuinfo,"",@"SHT_NOTE"
	.sectionflags	@"SHF_NOTE_NV_CUINFO"
        /*0018*/ 	.short	0x0002
        /*001a*/ 	.short	0x0064
        /*001c*/ 	.short	0x0082
	.zero		2


//--------------------- .nv.info                  --------------------------
	.section	.nv.info,"",@"SHT_CUDA_INFO"
	.align	4


	//----- nvinfo : EIATTR_REGCOUNT
	.align		4
        /*0000*/ 	.byte	0x04, 0x2f
        /*0002*/ 	.short	(.L_2 - .L_1)
	.align		4
.L_1:
        /*0004*/ 	.word	index@(_Z24conv2d_4d_forward_kernelPKfPfiiii)
        /*0008*/ 	.word	0x0000001a


	//----- nvinfo : EIATTR_FRAME_SIZE
	.align		4
.L_2:
        /*000c*/ 	.byte	0x04, 0x11
        /*000e*/ 	.short	(.L_4 - .L_3)
	.align		4
.L_3:
        /*0010*/ 	.word	index@(_Z24conv2d_4d_forward_kernelPKfPfiiii)
        /*0014*/ 	.word	0x00000000


	//----- nvinfo : EIATTR_REGCOUNT
	.align		4
.L_4:
        /*0018*/ 	.byte	0x04, 0x2f
        /*001a*/ 	.short	(.L_6 - .L_5)
	.align		4
.L_5:
        /*001c*/ 	.word	index@(_Z27conv2d_4d_input_grad_kernelPKfPfiiii)
        /*0020*/ 	.word	0x0000001c


	//----- nvinfo : EIATTR_FRAME_SIZE
	.align		4
.L_6:
        /*0024*/ 	.byte	0x04, 0x11
        /*0026*/ 	.short	(.L_8 - .L_7)
	.align		4
.L_7:
        /*0028*/ 	.word	index@(_Z27conv2d_4d_input_grad_kernelPKfPfiiii)
        /*002c*/ 	.word	0x00000000


	//----- nvinfo : EIATTR_REGCOUNT
	.align		4
.L_8:
        /*0030*/ 	.byte	0x04, 0x2f
        /*0032*/ 	.short	(.L_10 - .L_9)
	.align		4
.L_9:
        /*0034*/ 	.word	index@(_Z28conv2d_4d_kernel_grad_kernelPKfS0_Pfiiii)
        /*0038*/ 	.word	0x00000020


	//----- nvinfo : EIATTR_FRAME_SIZE
	.align		4
.L_10:
        /*003c*/ 	.byte	0x04, 0x11
        /*003e*/ 	.short	(.L_12 - .L_11)
	.align		4
.L_11:
        /*0040*/ 	.word	index@(_Z28conv2d_4d_kernel_grad_kernelPKfS0_Pfiiii)
        /*0044*/ 	.word	0x00000000


	//----- nvinfo : EIATTR_MIN_STACK_SIZE
	.align		4
.L_12:
        /*0048*/ 	.byte	0x04, 0x12
        /*004a*/ 	.short	(.L_14 - .L_13)
	.align		4
.L_13:
        /*004c*/ 	.word	index@(_Z28conv2d_4d_kernel_grad_kernelPKfS0_Pfiiii)
        /*0050*/ 	.word	0x00000000


	//----- nvinfo : EIATTR_MIN_STACK_SIZE
	.align		4
.L_14:
        /*0054*/ 	.byte	0x04, 0x12
        /*0056*/ 	.short	(.L_16 - .L_15)
	.align		4
.L_15:
        /*0058*/ 	.word	index@(_Z27conv2d_4d_input_grad_kernelPKfPfiiii)
        /*005c*/ 	.word	0x00000000


	//----- nvinfo : EIATTR_MIN_STACK_SIZE
	.align		4
.L_16:
        /*0060*/ 	.byte	0x04, 0x12
        /*0062*/ 	.short	(.L_18 - .L_17)
	.align		4
.L_17:
        /*0064*/ 	.word	index@(_Z24conv2d_4d_forward_kernelPKfPfiiii)
        /*0068*/ 	.word	0x00000000
.L_18:


//--------------------- .nv.compat                --------------------------
	.section	.nv.compat,"",@"SHT_CUDA_COMPAT_INFO"
	.align	4
        /*0000*/ 	.byte	0x02, 0x09, 0x00, 0x00, 0x02, 0x02, 0x01, 0x00, 0x02, 0x05, 0x05, 0x00, 0x03, 0x07, 0x01, 0x01
        /*0010*/ 	.byte	0x02, 0x03, 0x00, 0x00, 0x02, 0x06, 0x01, 0x00, 0x04, 0x0b, 0x08, 0x00, 0x09, 0x00, 0x00, 0x00
        /*0020*/ 	.byte	0x00, 0x00, 0x00, 0x00


//--------------------- .nv.info._Z28conv2d_4d_kernel_grad_kernelPKfS0_Pfiiii --------------------------
	.section	.nv.info._Z28conv2d_4d_kernel_grad_kernelPKfS0_Pfiiii,"",@"SHT_CUDA_INFO"
	.sectionflags	@""
	.align	4


	//----- nvinfo : EIATTR_CUDA_API_VERSION
	.align		4
        /*0000*/ 	.byte	0x04, 0x37
        /*0002*/ 	.short	(.L_20 - .L_19)
.L_19:
        /*0004*/ 	.word	0x00000082


	//----- nvinfo : EIATTR_KPARAM_INFO
	.align		4
.L_20:
        /*0008*/ 	.byte	0x04, 0x17
        /*000a*/ 	.short	(.L_22 - .L_21)
.L_21:
        /*000c*/ 	.word	0x00000000
        /*0010*/ 	.short	0x0006
        /*0012*/ 	.short	0x0024
        /*0014*/ 	.byte	0x00, 0xf0, 0x11, 0x00


	//----- nvinfo : EIATTR_KPARAM_INFO
	.align		4
.L_22:
        /*0018*/ 	.byte	0x04, 0x17
        /*001a*/ 	.short	(.L_24 - .L_23)
.L_23:
        /*001c*/ 	.word	0x00000000
        /*0020*/ 	.short	0x0005
        /*0022*/ 	.short	0x0020
        /*0024*/ 	.byte	0x00, 0xf0, 0x11, 0x00


	//----- nvinfo : EIATTR_KPARAM_INFO
	.align		4
.L_24:
        /*0028*/ 	.byte	0x04, 0x17
        /*002a*/ 	.short	(.L_26 - .L_25)
.L_25:
        /*002c*/ 	.word	0x00000000
        /*0030*/ 	.short	0x0004
        /*0032*/ 	.short	0x001c
        /*0034*/ 	.byte	0x00, 0xf0, 0x11, 0x00


	//----- nvinfo : EIATTR_KPARAM_INFO
	.align		4
.L_26:
        /*0038*/ 	.byte	0x04, 0x17
        /*003a*/ 	.short	(.L_28 - .L_27)
.L_27:
        /*003c*/ 	.word	0x00000000
        /*0040*/ 	.short	0x0003
        /*0042*/ 	.short	0x0018
        /*0044*/ 	.byte	0x00, 0xf0, 0x11, 0x00


	//----- nvinfo : EIATTR_KPARAM_INFO
	.align		4
.L_28:
        /*0048*/ 	.byte	0x04, 0x17
        /*004a*/ 	.short	(.L_30 - .L_29)
.L_29:
        /*004c*/ 	.word	0x00000000
        /*0050*/ 	.short	0x0002
        /*0052*/ 	.short	0x0010
        /*0054*/ 	.byte	0x00, 0xf5, 0x21, 0x00


	//----- nvinfo : EIATTR_KPARAM_INFO
	.align		4
.L_30:
        /*0058*/ 	.byte	0x04, 0x17
        /*005a*/ 	.short	(.L_32 - .L_31)
.L_31:
        /*005c*/ 	.word	0x00000000
        /*0060*/ 	.short	0x0001
        /*0062*/ 	.short	0x0008
        /*0064*/ 	.byte	0x00, 0xf5, 0x21, 0x00


	//----- nvinfo : EIATTR_KPARAM_INFO
	.align		4
.L_32:
        /*0068*/ 	.byte	0x04, 0x17
        /*006a*/ 	.short	(.L_34 - .L_33)
.L_33:
        /*006c*/ 	.word	0x00000000
        /*0070*/ 	.short	0x0000
        /*0072*/ 	.short	0x0000
        /*0074*/ 	.byte	0x00, 0xf5, 0x21, 0x00


	//----- nvinfo : EIATTR_SPARSE_MMA_MASK
	.align		4
.L_34:
        /*0078*/ 	.byte	0x03, 0x50
        /*007a*/ 	.short	0x0000


	//----- nvinfo : EIATTR_MAXREG_COUNT
	.align		4
        /*007c*/ 	.byte	0x03, 0x1b
        /*007e*/ 	.short	0x00ff


	//----- nvinfo : EIATTR_MERCURY_ISA_VERSION
	.align		4
        /*0080*/ 	.byte	0x03, 0x5f
        /*0082*/ 	.short	0x0101


	//----- nvinfo : EIATTR_VRC_CTA_INIT_COUNT
	.align		4
        /*0084*/ 	.byte	0x02, 0x4a
	.zero		1
	.zero		1


	//----- nvinfo : EIATTR_EXIT_INSTR_OFFSETS
	.align		4
        /*0088*/ 	.byte	0x04, 0x1c
        /*008a*/ 	.short	(.L_36 - .L_35)


	//   ....[0]....
.L_35:
        /*008c*/ 	.word	0x00000cc0


	//----- nvinfo : EIATTR_CRS_STACK_SIZE
	.align		4
.L_36:
        /*0090*/ 	.byte	0x04, 0x1e
        /*0092*/ 	.short	(.L_38 - .L_37)
.L_37:
        /*0094*/ 	.word	0x00000000


	//----- nvinfo : EIATTR_CBANK_PARAM_SIZE
	.align		4
.L_38:
        /*0098*/ 	.byte	0x03, 0x19
        /*009a*/ 	.short	0x0028


	//----- nvinfo : EIATTR_PARAM_CBANK
	.align		4
        /*009c*/ 	.byte	0x04, 0x0a
        /*009e*/ 	.short	(.L_40 - .L_39)
	.align		4
.L_39:
        /*00a0*/ 	.word	index@(.nv.constant0._Z28conv2d_4d_kernel_grad_kernelPKfS0_Pfiiii)
        /*00a4*/ 	.short	0x0380
        /*00a6*/ 	.short	0x0028


	//----- nvinfo : EIATTR_SW_WAR
	.align		4
.L_40:
        /*00a8*/ 	.byte	0x04, 0x36
        /*00aa*/ 	.short	(.L_42 - .L_41)
.L_41:
        /*00ac*/ 	.word	0x00000008
.L_42:


//--------------------- .nv.info._Z27conv2d_4d_input_grad_kernelPKfPfiiii --------------------------
	.section	.nv.info._Z27conv2d_4d_input_grad_kernelPKfPfiiii,"",@"SHT_CUDA_INFO"
	.sectionflags	@""
	.align	4


	//----- nvinfo : EIATTR_CUDA_API_VERSION
	.align		4
        /*0000*/ 	.byte	0x04, 0x37
        /*0002*/ 	.short	(.L_44 - .L_43)
.L_43:
        /*0004*/ 	.word	0x00000082


	//----- nvinfo : EIATTR_KPARAM_INFO
	.align		4
.L_44:
        /*0008*/ 	.byte	0x04, 0x17
        /*000a*/ 	.short	(.L_46 - .L_45)
.L_45:
        /*000c*/ 	.word	0x00000000
        /*0010*/ 	.short	0x0005
        /*0012*/ 	.short	0x001c
        /*0014*/ 	.byte	0x00, 0xf0, 0x11, 0x00


	//----- nvinfo : EIATTR_KPARAM_INFO
	.align		4
.L_46:
        /*0018*/ 	.byte	0x04, 0x17
        /*001a*/ 	.short	(.L_48 - .L_47)
.L_47:
        /*001c*/ 	.word	0x00000000
        /*0020*/ 	.short	0x0004
        /*0022*/ 	.short	0x0018
        /*0024*/ 	.byte	0x00, 0xf0, 0x11, 0x00


	//----- nvinfo : EIATTR_KPARAM_INFO
	.align		4
.L_48:
        /*0028*/ 	.byte	0x04, 0x17
        /*002a*/ 	.short	(.L_50 - .L_49)
.L_49:
        /*002c*/ 	.word	0x00000000
        /*0030*/ 	.short	0x0003
        /*0032*/ 	.short	0x0014
        /*0034*/ 	.byte	0x00, 0xf0, 0x11, 0x00


	//----- nvinfo : EIATTR_KPARAM_INFO
	.align		4
.L_50:
        /*0038*/ 	.byte	0x04, 0x17
        /*003a*/ 	.short	(.L_52 - .L_51)
.L_51:
        /*003c*/ 	.word	0x00000000
        /*0040*/ 	.short	0x0002
        /*0042*/ 	.short	0x0010
        /*0044*/ 	.byte	0x00, 0xf0, 0x11, 0x00


	//----- nvinfo : EIATTR_KPARAM_INFO
	.align		4
.L_52:
        /*0048*/ 	.byte	0x04, 0x17
        /*004a*/ 	.short	(.L_54 - .L_53)
.L_53:
        /*004c*/ 	.word	0x00000000
        /*0050*/ 	.short	0x0001
        /*0052*/ 	.short	0x0008
        /*0054*/ 	.byte	0x00, 0xf5, 0x21, 0x00


	//----- nvinfo : EIATTR_KPARAM_INFO
	.align		4
.L_54:
        /*0058*/ 	.byte	0x04, 0x17
        /*005a*/ 	.short	(.L_56 - .L_55)
.L_55:
        /*005c*/ 	.word	0x00000000
        /*0060*/ 	.short	0x0000
        /*0062*/ 	.short	0x0000
        /*0064*/ 	.byte	0x00, 0xf5, 0x21, 0x00


	//----- nvinfo : EIATTR_SPARSE_MMA_MASK
	.align		4
.L_56:
        /*0068*/ 	.byte	0x03, 0x50
        /*006a*/ 	.short	0x0000


	//----- nvinfo : EIATTR_MAXREG_COUNT
	.align		4
        /*006c*/ 	.byte	0x03, 0x1b
        /*006e*/ 	.short	0x00ff


	//----- nvinfo : EIATTR_MERCURY_ISA_VERSION
	.align		4
        /*0070*/ 	.byte	0x03, 0x5f
        /*0072*/ 	.short	0x0101


	//----- nvinfo : EIATTR_VRC_CTA_INIT_COUNT
	.align		4
        /*0074*/ 	.byte	0x02, 0x4a
	.zero		1
	.zero		1


	//----- nvinfo : EIATTR_EXIT_INSTR_OFFSETS
	.align		4
        /*0078*/ 	.byte	0x04, 0x1c
        /*007a*/ 	.short	(.L_58 - .L_57)


	//   ....[0]....
.L_57:
        /*007c*/ 	.word	0x000000a0


	//   ....[1]....
        /*0080*/ 	.word	0x00000460


	//----- nvinfo : EIATTR_CBANK_PARAM_SIZE
	.align		4
.L_58:
        /*0084*/ 	.byte	0x03, 0x19
        /*0086*/ 	.short	0x0020


	//----- nvinfo : EIATTR_PARAM_CBANK
	.align		4
        /*0088*/ 	.byte	0x04, 0x0a
        /*008a*/ 	.short	(.L_60 - .L_59)
	.align		4
.L_59:
        /*008c*/ 	.word	index@(.nv.constant0._Z27conv2d_4d_input_grad_kernelPKfPfiiii)
        /*0090*/ 	.short	0x0380
        /*0092*/ 	.short	0x0020


	//----- nvinfo : EIATTR_SW_WAR
	.align		4
.L_60:
        /*0094*/ 	.byte	0x04, 0x36
        /*0096*/ 	.short	(.L_62 - .L_61)
.L_61:
        /*0098*/ 	.word	0x00000008
.L_62:


//--------------------- .nv.info._Z24conv2d_4d_forward_kernelPKfPfiiii --------------------------
	.section	.nv.info._Z24conv2d_4d_forward_kernelPKfPfiiii,"",@"SHT_CUDA_INFO"
	.sectionflags	@""
	.align	4


	//----- nvinfo : EIATTR_CUDA_API_VERSION
	.align		4
        /*0000*/ 	.byte	0x04, 0x37
        /*0002*/ 	.short	(.L_64 - .L_63)
.L_63:
        /*0004*/ 	.word	0x00000082


	//----- nvinfo : EIATTR_KPARAM_INFO
	.align		4
.L_64:
        /*0008*/ 	.byte	0x04, 0x17
        /*000a*/ 	.short	(.L_66 - .L_65)
.L_65:
        /*000c*/ 	.word	0x00000000
        /*0010*/ 	.short	0x0005
        /*0012*/ 	.short	0x001c
        /*0014*/ 	.byte	0x00, 0xf0, 0x11, 0x00


	//----- nvinfo : EIATTR_KPARAM_INFO
	.align		4
.L_66:
        /*0018*/ 	.byte	0x04, 0x17
        /*001a*/ 	.short	(.L_68 - .L_67)
.L_67:
        /*001c*/ 	.word	0x00000000
        /*0020*/ 	.short	0x0004
        /*0022*/ 	.short	0x0018
        /*0024*/ 	.byte	0x00, 0xf0, 0x11, 0x00


	//----- nvinfo : EIATTR_KPARAM_INFO
	.align		4
.L_68:
        /*0028*/ 	.byte	0x04, 0x17
        /*002a*/ 	.short	(.L_70 - .L_69)
.L_69:
        /*002c*/ 	.word	0x00000000
        /*0030*/ 	.short	0x0003
        /*0032*/ 	.short	0x0014
        /*0034*/ 	.byte	0x00, 0xf0, 0x11, 0x00


	//----- nvinfo : EIATTR_KPARAM_INFO
	.align		4
.L_70:
        /*0038*/ 	.byte	0x04, 0x17
        /*003a*/ 	.short	(.L_72 - .L_71)
.L_71:
        /*003c*/ 	.word	0x00000000
        /*0040*/ 	.short	0x0002
        /*0042*/ 	.short	0x0010
        /*0044*/ 	.byte	0x00, 0xf0, 0x11, 0x00


	//----- nvinfo : EIATTR_KPARAM_INFO
	.align		4
.L_72:
        /*0048*/ 	.byte	0x04, 0x17
        /*004a*/ 	.short	(.L_74 - .L_73)
.L_73:
        /*004c*/ 	.word	0x00000000
        /*0050*/ 	.short	0x0001
        /*0052*/ 	.short	0x0008
        /*0054*/ 	.byte	0x00, 0xf5, 0x21, 0x00


	//----- nvinfo : EIATTR_KPARAM_INFO
	.align		4
.L_74:
        /*0058*/ 	.byte	0x04, 0x17
        /*005a*/ 	.short	(.L_76 - .L_75)
.L_75:
        /*005c*/ 	.word	0x00000000
        /*0060*/ 	.short	0x0000
        /*0062*/ 	.short	0x0000
        /*0064*/ 	.byte	0x00, 0xf5, 0x21, 0x00


	//----- nvinfo : EIATTR_SPARSE_MMA_MASK
	.align		4
.L_76:
        /*0068*/ 	.byte	0x03, 0x50
        /*006a*/ 	.short	0x0000


	//----- nvinfo : EIATTR_MAXREG_COUNT
	.align		4
        /*006c*/ 	.byte	0x03, 0x1b
        /*006e*/ 	.short	0x00ff


	//----- nvinfo : EIATTR_NUM_BARRIERS
	.align		4
        /*0070*/ 	.byte	0x02, 0x4c
        /*0072*/ 	.byte	0x01
	.zero		1


	//----- nvinfo : EIATTR_MERCURY_ISA_VERSION
	.align		4
        /*0074*/ 	.byte	0x03, 0x5f
        /*0076*/ 	.short	0x0101


	//----- nvinfo : EIATTR_VRC_CTA_INIT_COUNT
	.align		4
        /*0078*/ 	.byte	0x02, 0x4a
	.zero		1
	.zero		1


	//----- nvinfo : EIATTR_EXIT_INSTR_OFFSETS
	.align		4
        /*007c*/ 	.byte	0x04, 0x1c
        /*007e*/ 	.short	(.L_78 - .L_77)


	//   ....[0]....
.L_77:
        /*0080*/ 	.word	0x00000350


	//   ....[1]....
        /*0084*/ 	.word	0x00000380


	//   ....[2]....
        /*0088*/ 	.word	0x00000540


	//----- nvinfo : EIATTR_CBANK_PARAM_SIZE
	.align		4
.L_78:
        /*008c*/ 	.byte	0x03, 0x19
        /*008e*/ 	.short	0x0020


	//----- nvinfo : EIATTR_PARAM_CBANK
	.align		4
        /*0090*/ 	.byte	0x04, 0x0a
        /*0092*/ 	.short	(.L_80 - .L_79)
	.align		4
.L_79:
        /*0094*/ 	.word	index@(.nv.constant0._Z24conv2d_4d_forward_kernelPKfPfiiii)
        /*0098*/ 	.short	0x0380
        /*009a*/ 	.short	0x0020


	//----- nvinfo : EIATTR_SW_WAR
	.align		4
.L_80:
        /*009c*/ 	.byte	0x04, 0x36
        /*009e*/ 	.short	(.L_82 - .L_81)
.L_81:
        /*00a0*/ 	.word	0x00000008
.L_82:


//--------------------- .nv.callgraph             --------------------------
	.section	.nv.callgraph,"",@"SHT_CUDA_CALLGRAPH"
	.align	4
	.sectionentsize	8
	.align		4
        /*0000*/ 	.word	0x00000000
	.align		4
        /*0004*/ 	.word	0xffffffff
	.align		4
        /*0008*/ 	.word	0x00000000
	.align		4
        /*000c*/ 	.word	0xfffffffe
	.align		4
        /*0010*/ 	.word	0x00000000
	.align		4
        /*0014*/ 	.word	0xfffffffd
	.align		4
        /*0018*/ 	.word	0x00000000
	.align		4
        /*001c*/ 	.word	0xfffffffc


//--------------------- .nv.constant3             --------------------------
	.section	.nv.constant3,"a",@progbits
	.align	4
.nv.constant3:
	.type		kernel,@object
	.size		kernel,(.L_0 - kernel)
kernel:
	.zero		36
.L_0:


//--------------------- .text._Z28conv2d_4d_kernel_grad_kernelPKfS0_Pfiiii --------------------------
	.section	.text._Z28conv2d_4d_kernel_grad_kernelPKfS0_Pfiiii,"ax",@progbits
	.align	128
        .global         _Z28conv2d_4d_kernel_grad_kernelPKfS0_Pfiiii
        .type           _Z28conv2d_4d_kernel_grad_kernelPKfS0_Pfiiii,@function
        .size           _Z28conv2d_4d_kernel_grad_kernelPKfS0_Pfiiii,(.L_x_13 - _Z28conv2d_4d_kernel_grad_kernelPKfS0_Pfiiii)
        .other          _Z28conv2d_4d_kernel_grad_kernelPKfS0_Pfiiii,@"STO_CUDA_ENTRY STV_DEFAULT"
_Z28conv2d_4d_kernel_grad_kernelPKfS0_Pfiiii:
.text._Z28conv2d_4d_kernel_grad_kernelPKfS0_Pfiiii:
[----:B------:R-:W-:Y:S01]  /*0000*/  LDC R1, c[0x0][0x37c] ;  /* 0x0000df00ff017b82 */ /* 0x000fe20000000800 */
[----:B------:R-:W0:Y:S01]  /*0010*/  LDCU UR4, c[0x0][0x398] ;  /* 0x00007300ff0477ac */ /* 0x000e220008000800 */
[----:B------:R-:W-:Y:S01]  /*0020*/  IMAD.MOV.U32 R0, RZ, RZ, RZ ;  /* 0x000000ffff007224 */ /* 0x000fe200078e00ff */
[----:B------:R-:W1:Y:S01]  /*0030*/  LDCU.64 UR8, c[0x0][0x358] ;  /* 0x00006b00ff0877ac */ /* 0x000e620008000a00 */
[----:B0-----:R-:W-:-:S09]  /*0040*/  UISETP.GE.AND UP0, UPT, UR4, 0x1, UPT ;  /* 0x000000010400788c */ /* 0x001fd2000bf06270 */
[----:B-1----:R-:W-:Y:S05]  /*0050*/  BRA.U !UP0, `(.L_x_0) ;  /* 0x0000000d08007547 */ /* 0x002fea000b800000 */
[----:B------:R-:W0:Y:S01]  /*0060*/  LDC.64 R2, c[0x0][0x3a0] ;  /* 0x0000e800ff027b82 */ /* 0x000e220000000a00 */
[----:B------:R-:W0:Y:S02]  /*0070*/  LDCU UR4, c[0x0][0x39c] ;  /* 0x00007380ff0477ac */ /* 0x000e240008000800 */
[----:B0-----:R-:W-:-:S04]  /*0080*/  VIMNMX3 R2, R2, UR4, R3, PT ;  /* 0x0000000402027c0f */ /* 0x001fc8000b800103 */
[----:B------:R-:W-:-:S13]  /*0090*/  ISETP.GE.AND P0, PT, R2, 0x1, PT ;  /* 0x000000010200780c */ /* 0x000fda0003f06270 */
[----:B------:R-:W-:Y:S05]  /*00a0*/  @!P0 BRA `(.L_x_0) ;  /* 0x0000000800ec8947 */ /* 0x000fea0003800000 */
[C---:B------:R-:W-:Y:S01]  /*00b0*/  LOP3.LUT R16, R3.reuse, 0x7, RZ, 0xc0, !PT ;  /* 0x0000000703107812 */ /* 0x040fe200078ec0ff */
[----:B------:R-:W-:Y:S01]  /*00c0*/  UMOV UR4, URZ ;  /* 0x000000ff00047c82 */ /* 0x000fe20008000000 */
[C---:B------:R-:W-:Y:S02]  /*00d0*/  LOP3.LUT R17, R3.reuse, 0x3, RZ, 0xc0, !PT ;  /* 0x0000000303117812 */ /* 0x040fe400078ec0ff */
[----:B------:R-:W-:Y:S01]  /*00e0*/  LOP3.LUT R4, R3, 0x7ffffff8, RZ, 0xc0, !PT ;  /* 0x7ffffff803047812 */ /* 0x000fe200078ec0ff */
[----:B------:R-:W-:-:S05]  /*00f0*/  VIADD R0, R16, 0xffffffff ;  /* 0xffffffff10007836 */ /* 0x000fca0000000000 */
[----:B------:R-:W-:Y:S01]  /*0100*/  ISETP.GE.U32.AND P1, PT, R0, 0x3, PT ;  /* 0x000000030000780c */ /* 0x000fe20003f26070 */
[----:B------:R-:W-:-:S12]  /*0110*/  HFMA2 R0, -RZ, RZ, 0, 0 ;  /* 0x00000000ff007431 */ /* 0x000fd800000001ff */
.L_x_9:
[----:B0-----:R-:W-:-:S05]  /*0120*/  UMOV UR5, URZ ;  /* 0x000000ff00057c82 */ /* 0x001fca0008000000 */
.L_x_8:
[----:B0-----:R-:W0:Y:S01]  /*0130*/  LDCU UR6, c[0x0][0x39c] ;  /* 0x00007380ff0677ac */ /* 0x001e220008000800 */
[----:B------:R-:W-:Y:S01]  /*0140*/  IMAD.MOV.U32 R5, RZ, RZ, RZ ;  /* 0x000000ffff057224 */ /* 0x000fe200078e00ff */
[----:B0-----:R-:W-:Y:S02]  /*0150*/  UIMAD UR7, UR4, UR6, UR5 ;  /* 0x00000006040772a4 */ /* 0x001fe4000f8e0205 */
[----:B------:R-:W-:-:S04]  /*0160*/  UIADD3 UR5, UPT, UPT, UR5, 0x1, URZ ;  /* 0x0000000105057890 */ /* 0x000fc8000fffe0ff */
[----:B------:R-:W-:-:S11]  /*0170*/  UISETP.NE.AND UP1, UPT, UR5, UR6, UPT ;  /* 0x000000060500728c */ /* 0x000fd6000bf25270 */
.L_x_7:
[----:B0-----:R-:W0:Y:S01]  /*0180*/  S2R R6, SR_TID.Y ;  /* 0x0000000000067919 */ /* 0x001e220000002200 */
[----:B------:R-:W1:Y:S01]  /*0190*/  LDCU UR6, c[0x0][0x3a4] ;  /* 0x00007480ff0677ac */ /* 0x000e620008000800 */
[----:B------:R-:W2:Y:S01]  /*01a0*/  LDC.64 R2, c[0x0][0x3a0] ;  /* 0x0000e800ff027b82 */ /* 0x000ea20000000a00 */
[----:B------:R-:W-:Y:S01]  /*01b0*/  IMAD.MOV.U32 R9, RZ, RZ, RZ ;  /* 0x000000ffff097224 */ /* 0x000fe200078e00ff */
[----:B-1----:R-:W-:-:S04]  /*01c0*/  UIADD3 UR6, UPT, UPT, UR6, -0x1, URZ ;  /* 0xffffffff06067890 */ /* 0x002fc8000fffe0ff */
[----:B------:R-:W-:Y:S01]  /*01d0*/  UISETP.GE.U32.AND UP0, UPT, UR6, 0x7, UPT ;  /* 0x000000070600788c */ /* 0x000fe2000bf06070 */
[----:B0-----:R-:W-:Y:S02]  /*01e0*/  VIADD R8, R6, 0xffffffff ;  /* 0xffffffff06087836 */ /* 0x001fe40000000000 */
[----:B--2---:R-:W-:-:S03]  /*01f0*/  IMAD R6, R2, UR7, R5 ;  /* 0x0000000702067c24 */ /* 0x004fc6000f8e0205 */
[----:B------:R-:W-:Y:S01]  /*0200*/  IADD3 R7, PT, PT, R8, R5, RZ ;  /* 0x0000000508077210 */ /* 0x000fe20007ffe0ff */
[----:B------:R-:W-:Y:S02]  /*0210*/  VIADD R5, R5, 0x1 ;  /* 0x0000000105057836 */ /* 0x000fe40000000000 */
[----:B------:R-:W-:Y:S02]  /*0220*/  IMAD R6, R6, R3, RZ ;  /* 0x0000000306067224 */ /* 0x000fe400078e02ff */
[----:B------:R-:W-:Y:S01]  /*0230*/  IMAD R8, R2, UR7, R7 ;  /* 0x0000000702087c24 */ /* 0x000fe2000f8e0207 */
[----:B------:R-:W-:Y:S01]  /*0240*/  ISETP.NE.AND P2, PT, R5, R2, PT ;  /* 0x000000020500720c */ /* 0x000fe20003f45270 */
[----:B------:R-:W-:-:S12]  /*0250*/  BRA.U !UP0, `(.L_x_1) ;  /* 0x00000005080c7547 */ /* 0x000fd8000b800000 */
[----:B------:R-:W0:Y:S01]  /*0260*/  S2R R20, SR_TID.X ;  /* 0x0000000000147919 */ /* 0x000e220000002100 */
[----:B------:R-:W-:Y:S01]  /*0270*/  ISETP.GE.U32.AND P0, PT, R7, R2, PT ;  /* 0x000000020700720c */ /* 0x000fe20003f06070 */
[----:B------:R-:W-:Y:S01]  /*0280*/  IMAD.MOV.U32 R21, RZ, RZ, 0x2 ;  /* 0x00000002ff157424 */ /* 0x000fe200078e00ff */
[----:B------:R-:W-:Y:S01]  /*0290*/  IADD3 R18, PT, PT, -R4, RZ, RZ ;  /* 0x000000ff04127210 */ /* 0x000fe20007ffe1ff */
[--C-:B------:R-:W-:Y:S01]  /*02a0*/  IMAD.MOV.U32 R9, RZ, RZ, R6.reuse ;  /* 0x000000ffff097224 */ /* 0x100fe200078e0006 */
[----:B------:R-:W-:Y:S01]  /*02b0*/  SHF.R.S32.HI R2, RZ, 0x1f, R6 ;  /* 0x0000001fff027819 */ /* 0x000fe20000011406 */
[----:B0-----:R-:W-:Y:S01]  /*02c0*/  IMAD R19, R8, R3, R20 ;  /* 0x0000000308137224 */ /* 0x001fe200078e0214 */
[----:B------:R-:W-:-:S07]  /*02d0*/  IADD3 R20, PT, PT, R20, 0x2, RZ ;  /* 0x0000000214147810 */ /* 0x000fce0007ffe0ff */
.L_x_2:
[----:B------:R-:W0:Y:S01]  /*02e0*/  LDC R3, c[0x0][0x3a4] ;  /* 0x0000e900ff037b82 */ /* 0x000e220000000800 */
[----:B------:R-:W-:Y:S02]  /*02f0*/  VIADD R14, R20, 0xfffffffd ;  /* 0xfffffffd140e7836 */ /* 0x000fe40000000000 */
[----:B------:R-:W-:-:S05]  /*0300*/  VIADD R15, R19, 0xffffffff ;  /* 0xffffffff130f7836 */ /* 0x000fca0000000000 */
[----:B------:R-:W1:Y:S08]  /*0310*/  LDC.64 R10, c[0x0][0x380] ;  /* 0x0000e000ff0a7b82 */ /* 0x000e700000000a00 */
[----:B------:R-:W2:Y:S01]  /*0320*/  LDC.64 R12, c[0x0][0x388] ;  /* 0x0000e200ff0c7b82 */ /* 0x000ea20000000a00 */
[----:B0-----:R-:W-:Y:S01]  /*0330*/  ISETP.GE.U32.OR P4, PT, R14, R3, P0 ;  /* 0x000000030e00720c */ /* 0x001fe20000786470 */
[----:B-1----:R-:W-:Y:S01]  /*0340*/  IMAD.WIDE R10, R15, 0x4, R10 ;  /* 0x000000040f0a7825 */ /* 0x002fe200078e020a */
[----:B------:R-:W-:-:S03]  /*0350*/  IADD3 R24, PT, PT, R20, -0x2, RZ ;  /* 0xfffffffe14187810 */ /* 0x000fc60007ffe0ff */
[----:B--2---:R-:W-:-:S08]  /*0360*/  IMAD.WIDE R14, R9, 0x4, R12 ;  /* 0x00000004090e7825 */ /* 0x004fd000078e020c */
[----:B------:R-:W2:Y:S01]  /*0370*/  @!P4 LDG.E.CONSTANT R23, desc[UR8][R10.64] ;  /* 0x000000080a17c981 */ /* 0x000ea2000c1e9900 */
[----:B------:R-:W0:Y:S01]  /*0380*/  LDC.64 R12, c[0x0][0x388] ;  /* 0x0000e200ff0c7b82 */ /* 0x000e220000000a00 */
[----:B------:R-:W-:Y:S01]  /*0390*/  VIADD R27, R21, 0xfffffffe ;  /* 0xfffffffe151b7836 */ /* 0x000fe20000000000 */
[----:B------:R-:W-:Y:S01]  /*03a0*/  ISETP.GE.U32.OR P5, PT, R24, R3, P0 ;  /* 0x000000031800720c */ /* 0x000fe200007a6470 */
[----:B------:R-:W-:Y:S01]  /*03b0*/  VIADD R24, R20, 0xffffffff ;  /* 0xffffffff14187836 */ /* 0x000fe20000000000 */
[----:B------:R-:W2:Y:S02]  /*03c0*/  @!P4 LDG.E.CONSTANT R22, desc[UR8][R14.64] ;  /* 0x000000080e16c981 */ /* 0x000ea4000c1e9900 */
[----:B------:R-:W-:Y:S02]  /*03d0*/  IADD3 R26, P3, PT, R6, R27, RZ ;  /* 0x0000001b061a7210 */ /* 0x000fe40007f7e0ff */
[----:B------:R-:W-:Y:S02]  /*03e0*/  ISETP.GE.U32.OR P6, PT, R24, R3, P0 ;  /* 0x000000031800720c */ /* 0x000fe400007c6470 */
[----:B------:R-:W-:-:S05]  /*03f0*/  LEA.HI.X.SX32 R27, R27, R2, 0x1, P3 ;  /* 0x000000021b1b7211 */ /* 0x000fca00018f0eff */
[----:B------:R-:W3:Y:S04]  /*0400*/  @!P5 LDG.E.CONSTANT R25, desc[UR8][R14.64+0x4] ;  /* 0x000004080e19d981 */ /* 0x000ee8000c1e9900 */
[----:B------:R-:W3:Y:S01]  /*0410*/  @!P5 LDG.E.CONSTANT R29, desc[UR8][R10.64+0x4] ;  /* 0x000004080a1dd981 */ /* 0x000ee2000c1e9900 */
[----:B0-----:R-:W-:-:S04]  /*0420*/  LEA R12, P3, R26, R12, 0x2 ;  /* 0x0000000c1a0c7211 */ /* 0x001fc800078610ff */
[----:B------:R-:W-:Y:S02]  /*0430*/  LEA.HI.X R13, R26, R13, R27, 0x2, P3 ;  /* 0x0000000d1a0d7211 */ /* 0x000fe400018f141b */
[C---:B------:R-:W-:Y:S01]  /*0440*/  ISETP.GE.U32.OR P3, PT, R20.reuse, R3, P0 ;  /* 0x000000031400720c */ /* 0x040fe20000766470 */
[----:B------:R-:W4:Y:S04]  /*0450*/  @!P6 LDG.E.CONSTANT R27, desc[UR8][R10.64+0x8] ;  /* 0x000008080a1be981 */ /* 0x000f28000c1e9900 */
[----:B------:R-:W4:Y:S08]  /*0460*/  @!P6 LDG.E.CONSTANT R24, desc[UR8][R12.64+0x8] ;  /* 0x000008080c18e981 */ /* 0x000f30000c1e9900 */
[----:B------:R-:W5:Y:S04]  /*0470*/  @!P3 LDG.E.CONSTANT R15, desc[UR8][R10.64+0xc] ;  /* 0x00000c080a0fb981 */ /* 0x000f68000c1e9900 */
[----:B------:R-:W5:Y:S01]  /*0480*/  @!P3 LDG.E.CONSTANT R14, desc[UR8][R12.64+0xc] ;  /* 0x00000c080c0eb981 */ /* 0x000f62000c1e9900 */
[----:B------:R-:W-:-:S02]  /*0490*/  VIADD R26, R20, 0x3 ;  /* 0x00000003141a7836 */ /* 0x000fc40000000000 */
[----:B--2---:R-:W-:Y:S01]  /*04a0*/  @!P4 FFMA R0, R23, R22, R0 ;  /* 0x000000161700c223 */ /* 0x004fe20000000000 */
[----:B------:R-:W-:-:S04]  /*04b0*/  IADD3 R22, PT, PT, R20, 0x1, RZ ;  /* 0x0000000114167810 */ /* 0x000fc80007ffe0ff */
[----:B------:R-:W-:Y:S01]  /*04c0*/  ISETP.GE.U32.OR P4, PT, R22, R3, P0 ;  /* 0x000000031600720c */ /* 0x000fe20000786470 */
[----:B------:R-:W-:Y:S02]  /*04d0*/  VIADD R22, R20, 0x2 ;  /* 0x0000000214167836 */ /* 0x000fe40000000000 */
[----:B---3--:R-:W-:-:S03]  /*04e0*/  @!P5 FFMA R0, R29, R25, R0 ;  /* 0x000000191d00d223 */ /* 0x008fc60000000000 */
[----:B------:R-:W-:Y:S02]  /*04f0*/  ISETP.GE.U32.OR P5, PT, R22, R3, P0 ;  /* 0x000000031600720c */ /* 0x000fe400007a6470 */
[----:B------:R-:W-:-:S11]  /*0500*/  IADD3 R22, PT, PT, R20, 0x4, RZ ;  /* 0x0000000414167810 */ /* 0x000fd60007ffe0ff */
[----:B------:R-:W2:Y:S01]  /*0510*/  @!P5 LDG.E.CONSTANT R23, desc[UR8][R10.64+0x14] ;  /* 0x000014080a17d981 */ /* 0x000ea2000c1e9900 */
[----:B----4-:R-:W-:Y:S01]  /*0520*/  @!P6 FFMA R0, R27, R24, R0 ;  /* 0x000000181b00e223 */ /* 0x010fe20000000000 */
[----:B------:R-:W-:-:S03]  /*0530*/  ISETP.GE.U32.OR P6, PT, R26, R3, P0 ;  /* 0x000000031a00720c */ /* 0x000fc600007c6470 */
[----:B-----5:R-:W-:Y:S02]  /*0540*/  @!P3 FFMA R0, R15, R14, R0 ;  /* 0x0000000e0f00b223 */ /* 0x020fe40000000000 */
[----:B------:R-:W3:Y:S01]  /*0550*/  @!P4 LDG.E.CONSTANT R15, desc[UR8][R10.64+0x10] ;  /* 0x000010080a0fc981 */ /* 0x000ee2000c1e9900 */
[----:B------:R-:W-:-:S03]  /*0560*/  ISETP.GE.U32.OR P3, PT, R22, R3, P0 ;  /* 0x000000031600720c */ /* 0x000fc60000766470 */
[----:B------:R-:W3:Y:S04]  /*0570*/  @!P4 LDG.E.CONSTANT R14, desc[UR8][R12.64+0x10] ;  /* 0x000010080c0ec981 */ /* 0x000ee8000c1e9900 */
[----:B------:R-:W2:Y:S04]  /*0580*/  @!P5 LDG.E.CONSTANT R22, desc[UR8][R12.64+0x14] ;  /* 0x000014080c16d981 */ /* 0x000ea8000c1e9900 */
[----:B------:R-:W4:Y:S04]  /*0590*/  @!P6 LDG.E.CONSTANT R25, desc[UR8][R10.64+0x18] ;  /* 0x000018080a19e981 */ /* 0x000f28000c1e9900 */
[----:B------:R-:W4:Y:S04]  /*05a0*/  @!P6 LDG.E.CONSTANT R24, desc[UR8][R12.64+0x18] ;  /* 0x000018080c18e981 */ /* 0x000f28000c1e9900 */
[----:B------:R-:W5:Y:S04]  /*05b0*/  @!P3 LDG.E.CONSTANT R27, desc[UR8][R10.64+0x1c] ;  /* 0x00001c080a1bb981 */ /* 0x000f68000c1e9900 */
[----:B------:R-:W5:Y:S01]  /*05c0*/  @!P3 LDG.E.CONSTANT R26, desc[UR8][R12.64+0x1c] ;  /* 0x00001c080c1ab981 */ /* 0x000f62000c1e9900 */
[----:B------:R-:W-:Y:S01]  /*05d0*/  VIADD R18, R18, 0x8 ;  /* 0x0000000812127836 */ /* 0x000fe20000000000 */
[----:B------:R-:W-:Y:S01]  /*05e0*/  IADD3 R19, PT, PT, R19, 0x8, RZ ;  /* 0x0000000813137810 */ /* 0x000fe20007ffe0ff */
[----:B------:R-:W-:-:S02]  /*05f0*/  VIADD R21, R21, 0x8 ;  /* 0x0000000815157836 */ /* 0x000fc40000000000 */
[----:B------:R-:W-:Y:S02]  /*0600*/  VIADD R9, R9, 0x8 ;  /* 0x0000000809097836 */ /* 0x000fe40000000000 */
[----:B------:R-:W-:Y:S02]  /*0610*/  VIADD R20, R20, 0x8 ;  /* 0x0000000814147836 */ /* 0x000fe40000000000 */
[----:B---3--:R-:W-:Y:S01]  /*0620*/  @!P4 FFMA R0, R15, R14, R0 ;  /* 0x0000000e0f00c223 */ /* 0x008fe20000000000 */
[----:B------:R-:W-:-:S03]  /*0630*/  ISETP.NE.AND P4, PT, R18, RZ, PT ;  /* 0x000000ff1200720c */ /* 0x000fc60003f85270 */
[----:B--2---:R-:W-:-:S04]  /*0640*/  @!P5 FFMA R0, R23, R22, R0 ;  /* 0x000000161700d223 */ /* 0x004fc80000000000 */
[----:B----4-:R-:W-:-:S04]  /*0650*/  @!P6 FFMA R0, R25, R24, R0 ;  /* 0x000000181900e223 */ /* 0x010fc80000000000 */
[----:B-----5:R-:W-:Y:S02]  /*0660*/  @!P3 FFMA R0, R27, R26, R0 ;  /* 0x0000001a1b00b223 */ /* 0x020fe40000000000 */
[----:B------:R-:W-:Y:S05]  /*0670*/  @P4 BRA `(.L_x_2) ;  /* 0xfffffffc00184947 */ /* 0x000fea000383ffff */
[----:B------:R-:W-:-:S07]  /*0680*/  MOV R9, R4 ;  /* 0x0000000400097202 */ /* 0x000fce0000000f00 */
.L_x_1:
[----:B------:R-:W-:-:S13]  /*0690*/  ISETP.NE.AND P0, PT, R16, RZ, PT ;  /* 0x000000ff1000720c */ /* 0x000fda0003f05270 */
[----:B------:R-:W-:Y:S05]  /*06a0*/  @!P0 BRA `(.L_x_3) ;  /* 0x0000000400548947 */ /* 0x000fea0003800000 */
[----:B------:R-:W0:Y:S01]  /*06b0*/  S2R R2, SR_TID.X ;  /* 0x0000000000027919 */ /* 0x000e220000002100 */
[----:B------:R-:W-:Y:S05]  /*06c0*/  @!P1 BRA `(.L_x_4) ;  /* 0x00000000008c9947 */ /* 0x000fea0003800000 */
[----:B------:R-:W1:Y:S01]  /*06d0*/  LDCU UR6, c[0x0][0x3a0] ;  /* 0x00007400ff0677ac */ /* 0x000e620008000800 */
[----:B0-----:R-:W-:Y:S01]  /*06e0*/  VIADD R22, R2, 0xffffffff ;  /* 0xffffffff02167836 */ /* 0x001fe20000000000 */
[----:B------:R-:W0:Y:S01]  /*06f0*/  LDC.64 R10, c[0x0][0x388] ;  /* 0x0000e200ff0a7b82 */ /* 0x000e220000000a00 */
[----:B------:R-:W-:Y:S02]  /*0700*/  IADD3 R18, PT, PT, R9, R2, RZ ;  /* 0x0000000209127210 */ /* 0x000fe40007ffe0ff */
[----:B------:R-:W-:-:S04]  /*0710*/  IMAD.IADD R22, R22, 0x1, R9 ;  /* 0x0000000116167824 */ /* 0x000fc800078e0209 */
[----:B------:R-:W-:Y:S01]  /*0720*/  VIADD R20, R22, 0x2 ;  /* 0x0000000216147836 */ /* 0x000fe20000000000 */
[----:B------:R-:W2:Y:S01]  /*0730*/  LDC.64 R14, c[0x0][0x380] ;  /* 0x0000e000ff0e7b82 */ /* 0x000ea20000000a00 */
[----:B-1----:R-:W-:-:S04]  /*0740*/  ISETP.GE.U32.AND P0, PT, R7, UR6, PT ;  /* 0x0000000607007c0c */ /* 0x002fc8000bf06070 */
[-C--:B------:R-:W-:Y:S02]  /*0750*/  ISETP.GE.U32.OR P3, PT, R22, R3.reuse, P0 ;  /* 0x000000031600720c */ /* 0x080fe40000766470 */
[----:B------:R-:W-:Y:S02]  /*0760*/  ISETP.GE.U32.OR P4, PT, R18, R3, P0 ;  /* 0x000000031200720c */ /* 0x000fe40000786470 */
[----:B------:R-:W-:Y:S02]  /*0770*/  IADD3 R18, P6, PT, R6, R9, RZ ;  /* 0x0000000906127210 */ /* 0x000fe40007fde0ff */
[----:B------:R-:W-:Y:S02]  /*0780*/  ISETP.GE.U32.OR P5, PT, R20, R3, P0 ;  /* 0x000000031400720c */ /* 0x000fe400007a6470 */
[----:B------:R-:W-:Y:S02]  /*0790*/  LEA.HI.X.SX32 R21, R6, RZ, 0x1, P6 ;  /* 0x000000ff06157211 */ /* 0x000fe400030f0eff */
[----:B0-----:R-:W-:-:S02]  /*07a0*/  LEA R10, P6, R18, R10, 0x2 ;  /* 0x0000000a120a7211 */ /* 0x001fc400078c10ff */
[----:B------:R-:W-:Y:S01]  /*07b0*/  IADD3 R20, PT, PT, R22, 0x3, RZ ;  /* 0x0000000316147810 */ /* 0x000fe20007ffe0ff */
[----:B------:R-:W0:Y:S01]  /*07c0*/  @!P3 LDC.64 R12, c[0x0][0x388] ;  /* 0x0000e200ff0cbb82 */ /* 0x000e220000000a00 */
[----:B------:R-:W-:Y:S01]  /*07d0*/  @!P3 IMAD.IADD R19, R6, 0x1, R9 ;  /* 0x000000010613b824 */ /* 0x000fe200078e0209 */
[----:B------:R-:W-:Y:S02]  /*07e0*/  LEA.HI.X R11, R18, R11, R21, 0x2, P6 ;  /* 0x0000000b120b7211 */ /* 0x000fe400030f1415 */
[----:B------:R-:W-:-:S03]  /*07f0*/  ISETP.GE.U32.OR P0, PT, R20, R3, P0 ;  /* 0x000000031400720c */ /* 0x000fc60000706470 */
[----:B------:R-:W3:Y:S04]  /*0800*/  @!P4 LDG.E.CONSTANT R18, desc[UR8][R10.64+0x4] ;  /* 0x000004080a12c981 */ /* 0x000ee8000c1e9900 */
[----:B------:R-:W4:Y:S01]  /*0810*/  @!P5 LDG.E.CONSTANT R20, desc[UR8][R10.64+0x8] ;  /* 0x000008080a14d981 */ /* 0x000f22000c1e9900 */
[----:B0-----:R-:W-:-:S04]  /*0820*/  @!P3 IMAD.WIDE R12, R19, 0x4, R12 ;  /* 0x00000004130cb825 */ /* 0x001fc800078e020c */
[----:B------:R-:W-:Y:S02]  /*0830*/  IMAD R19, R8, R3, R22 ;  /* 0x0000000308137224 */ /* 0x000fe400078e0216 */
[----:B------:R-:W5:Y:S02]  /*0840*/  @!P3 LDG.E.CONSTANT R12, desc[UR8][R12.64] ;  /* 0x000000080c0cb981 */ /* 0x000f64000c1e9900 */
[----:B--2---:R-:W-:Y:S02]  /*0850*/  IMAD.WIDE R14, R19, 0x4, R14 ;  /* 0x00000004130e7825 */ /* 0x004fe400078e020e */
[----:B------:R-:W2:Y:S04]  /*0860*/  @!P0 LDG.E.CONSTANT R22, desc[UR8][R10.64+0xc] ;  /* 0x00000c080a168981 */ /* 0x000ea8000c1e9900 */
[----:B------:R-:W5:Y:S04]  /*0870*/  @!P3 LDG.E.CONSTANT R19, desc[UR8][R14.64] ;  /* 0x000000080e13b981 */ /* 0x000f68000c1e9900 */
[----:B------:R-:W3:Y:S04]  /*0880*/  @!P4 LDG.E.CONSTANT R21, desc[UR8][R14.64+0x4] ;  /* 0x000004080e15c981 */ /* 0x000ee8000c1e9900 */
[----:B------:R-:W4:Y:S04]  /*0890*/  @!P5 LDG.E.CONSTANT R23, desc[UR8][R14.64+0x8] ;  /* 0x000008080e17d981 */ /* 0x000f28000c1e9900 */
[----:B------:R-:W2:Y:S01]  /*08a0*/  @!P0 LDG.E.CONSTANT R25, desc[UR8][R14.64+0xc] ;  /* 0x00000c080e198981 */ /* 0x000ea2000c1e9900 */
[----:B------:R-:W-:-:S02]  /*08b0*/  VIADD R9, R9, 0x4 ;  /* 0x0000000409097836 */ /* 0x000fc40000000000 */
[----:B-----5:R-:W-:-:S04]  /*08c0*/  @!P3 FFMA R0, R19, R12, R0 ;  /* 0x0000000c1300b223 */ /* 0x020fc80000000000 */
[----:B---3--:R-:W-:-:S04]  /*08d0*/  @!P4 FFMA R0, R21, R18, R0 ;  /* 0x000000121500c223 */ /* 0x008fc80000000000 */
[----:B----4-:R-:W-:-:S04]  /*08e0*/  @!P5 FFMA R0, R23, R20, R0 ;  /* 0x000000141700d223 */ /* 0x010fc80000000000 */
[----:B--2---:R-:W-:-:S07]  /*08f0*/  @!P0 FFMA R0, R25, R22, R0 ;  /* 0x0000001619008223 */ /* 0x004fce0000000000 */
.L_x_4:
[----:B------:R-:W-:-:S13]  /*0900*/  ISETP.NE.AND P0, PT, R17, RZ, PT ;  /* 0x000000ff1100720c */ /* 0x000fda0003f05270 */
[----:B------:R-:W-:Y:S05]  /*0910*/  @!P0 BRA `(.L_x_3) ;  /* 0x0000000000b88947 */ /* 0x000fea0003800000 */
[----:B------:R-:W-:Y:S02]  /*0920*/  ISETP.NE.AND P0, PT, R17, 0x1, PT ;  /* 0x000000011100780c */ /* 0x000fe40003f05270 */
[----:B------:R-:W-:Y:S02]  /*0930*/  LOP3.LUT P3, RZ, R3, 0x1, RZ, 0xc0, !PT ;  /* 0x0000000103ff7812 */ /* 0x000fe4000786c0ff */
[----:B0-----:R-:W-:-:S09]  /*0940*/  IADD3 R18, PT, PT, R2, -0x1, RZ ;  /* 0xffffffff02127810 */ /* 0x001fd20007ffe0ff */
[----:B------:R-:W-:Y:S05]  /*0950*/  @!P0 BRA `(.L_x_5) ;  /* 0x0000000000648947 */ /* 0x000fea0003800000 */
[----:B------:R-:W0:Y:S01]  /*0960*/  LDCU UR6, c[0x0][0x3a0] ;  /* 0x00007400ff0677ac */ /* 0x000e220008000800 */
[----:B------:R-:W-:Y:S01]  /*0970*/  IMAD.IADD R10, R9, 0x1, R2 ;  /* 0x00000001090a7824 */ /* 0x000fe200078e0202 */
[----:B------:R-:W-:Y:S01]  /*0980*/  IADD3 R2, PT, PT, R18, R9, RZ ;  /* 0x0000000912027210 */ /* 0x000fe20007ffe0ff */
[----:B------:R-:W1:Y:S04]  /*0990*/  LDC.64 R12, c[0x0][0x380] ;  /* 0x0000e000ff0c7b82 */ /* 0x000e680000000a00 */
[----:B------:R-:W-:Y:S01]  /*09a0*/  IMAD R19, R8, R3, R2 ;  /* 0x0000000308137224 */ /* 0x000fe200078e0202 */
[----:B0-----:R-:W-:-:S04]  /*09b0*/  ISETP.GE.U32.AND P0, PT, R7, UR6, PT ;  /* 0x0000000607007c0c */ /* 0x001fc8000bf06070 */
[-C--:B------:R-:W-:Y:S02]  /*09c0*/  ISETP.GE.U32.OR P4, PT, R10, R3.reuse, P0 ;  /* 0x000000030a00720c */ /* 0x080fe40000786470 */
[----:B------:R-:W-:Y:S01]  /*09d0*/  ISETP.GE.U32.OR P0, PT, R2, R3, P0 ;  /* 0x000000030200720c */ /* 0x000fe20000706470 */
[----:B-1----:R-:W-:-:S10]  /*09e0*/  IMAD.WIDE R12, R19, 0x4, R12 ;  /* 0x00000004130c7825 */ /* 0x002fd400078e020c */
[----:B------:R-:W0:Y:S01]  /*09f0*/  @!P4 LDC.64 R10, c[0x0][0x388] ;  /* 0x0000e200ff0acb82 */ /* 0x000e220000000a00 */
[----:B------:R-:W-:Y:S01]  /*0a00*/  @!P4 SHF.R.S32.HI R2, RZ, 0x1f, R6 ;  /* 0x0000001fff02c819 */ /* 0x000fe20000011406 */
[C---:B------:R-:W-:Y:S01]  /*0a10*/  @!P0 IMAD.IADD R21, R6.reuse, 0x1, R9 ;  /* 0x0000000106158824 */ /* 0x040fe200078e0209 */
[----:B------:R-:W-:Y:S01]  /*0a20*/  @!P4 IADD3 R23, P5, PT, R6, R9, RZ ;  /* 0x000000090617c210 */ /* 0x000fe20007fbe0ff */
[----:B------:R-:W2:Y:S03]  /*0a30*/  @!P0 LDG.E.CONSTANT R19, desc[UR8][R12.64] ;  /* 0x000000080c138981 */ /* 0x000ea6000c1e9900 */
[----:B------:R-:W-:Y:S01]  /*0a40*/  @!P4 LEA.HI.X.SX32 R2, R9, R2, 0x1, P5 ;  /* 0x000000020902c211 */ /* 0x000fe200028f0eff */
[----:B------:R-:W1:Y:S01]  /*0a50*/  @!P0 LDC.64 R14, c[0x0][0x388] ;  /* 0x0000e200ff0e8b82 */ /* 0x000e620000000a00 */
[----:B0-----:R-:W-:-:S04]  /*0a60*/  @!P4 LEA R10, P5, R23, R10, 0x2 ;  /* 0x0000000a170ac211 */ /* 0x001fc800078a10ff */
[----:B------:R-:W-:Y:S01]  /*0a70*/  @!P4 LEA.HI.X R11, R23, R11, R2, 0x2, P5 ;  /* 0x0000000b170bc211 */ /* 0x000fe200028f1402 */
[----:B-1----:R-:W-:-:S04]  /*0a80*/  @!P0 IMAD.WIDE R14, R21, 0x4, R14 ;  /* 0x00000004150e8825 */ /* 0x002fc800078e020e */
[----:B------:R-:W3:Y:S04]  /*0a90*/  @!P4 LDG.E.CONSTANT R10, desc[UR8][R10.64+0x4] ;  /* 0x000004080a0ac981 */ /* 0x000ee8000c1e9900 */
[----:B------:R-:W3:Y:S04]  /*0aa0*/  @!P4 LDG.E.CONSTANT R21, desc[UR8][R12.64+0x4] ;  /* 0x000004080c15c981 */ /* 0x000ee8000c1e9900 */
[----:B------:R-:W2:Y:S01]  /*0ab0*/  @!P0 LDG.E.CONSTANT R15, desc[UR8][R14.64] ;  /* 0x000000080e0f8981 */ /* 0x000ea2000c1e9900 */
[----:B------:R-:W-:Y:S01]  /*0ac0*/  IADD3 R9, PT, PT, R9, 0x2, RZ ;  /* 0x0000000209097810 */ /* 0x000fe20007ffe0ff */
[----:B--2---:R-:W-:-:S04]  /*0ad0*/  @!P0 FFMA R0, R15, R19, R0 ;  /* 0x000000130f008223 */ /* 0x004fc80000000000 */
[----:B---3--:R-:W-:-:S07]  /*0ae0*/  @!P4 FFMA R0, R21, R10, R0 ;  /* 0x0000000a1500c223 */ /* 0x008fce0000000000 */
.L_x_5:
[----:B------:R-:W-:Y:S05]  /*0af0*/  @!P3 BRA `(.L_x_3) ;  /* 0x000000000040b947 */ /* 0x000fea0003800000 */
[----:B------:R-:W0:Y:S01]  /*0b00*/  LDCU UR6, c[0x0][0x3a0] ;  /* 0x00007400ff0677ac */ /* 0x000e220008000800 */
[----:B------:R-:W-:Y:S01]  /*0b10*/  IMAD.IADD R18, R18, 0x1, R9 ;  /* 0x0000000112127824 */ /* 0x000fe200078e0209 */
[----:B------:R-:W-:Y:S04]  /*0b20*/  BSSY.RECONVERGENT B0, `(.L_x_3) ;  /* 0x000000d000007945 */ /* 0x000fe80003800200 */
[----:B------:R-:W-:-:S04]  /*0b30*/  ISETP.GE.U32.AND P0, PT, R18, R3, PT ;  /* 0x000000031200720c */ /* 0x000fc80003f06070 */
[----:B0-----:R-:W-:-:S13]  /*0b40*/  ISETP.GE.U32.OR P0, PT, R7, UR6, P0 ;  /* 0x0000000607007c0c */ /* 0x001fda0008706470 */
[----:B------:R-:W-:Y:S05]  /*0b50*/  @P0 BRA `(.L_x_6) ;  /* 0x0000000000240947 */ /* 0x000fea0003800000 */
[----:B------:R-:W0:Y:S01]  /*0b60*/  LDC.64 R12, c[0x0][0x380] ;  /* 0x0000e000ff0c7b82 */ /* 0x000e220000000a00 */
[----:B------:R-:W-:Y:S01]  /*0b70*/  IADD3 R7, PT, PT, R6, R9, RZ ;  /* 0x0000000906077210 */ /* 0x000fe20007ffe0ff */
[----:B------:R-:W-:-:S06]  /*0b80*/  IMAD R3, R8, R3, R18 ;  /* 0x0000000308037224 */ /* 0x000fcc00078e0212 */
[----:B------:R-:W1:Y:S01]  /*0b90*/  LDC.64 R10, c[0x0][0x388] ;  /* 0x0000e200ff0a7b82 */ /* 0x000e620000000a00 */
[----:B0-----:R-:W-:-:S06]  /*0ba0*/  IMAD.WIDE R2, R3, 0x4, R12 ;  /* 0x0000000403027825 */ /* 0x001fcc00078e020c */
[----:B------:R-:W2:Y:S01]  /*0bb0*/  LDG.E.CONSTANT R3, desc[UR8][R2.64] ;  /* 0x0000000802037981 */ /* 0x000ea2000c1e9900 */
[----:B-1----:R-:W-:-:S06]  /*0bc0*/  IMAD.WIDE R10, R7, 0x4, R10 ;  /* 0x00000004070a7825 */ /* 0x002fcc00078e020a */
[----:B------:R-:W2:Y:S02]  /*0bd0*/  LDG.E.CONSTANT R10, desc[UR8][R10.64] ;  /* 0x000000080a0a7981 */ /* 0x000ea4000c1e9900 */
[----:B--2---:R-:W-:-:S07]  /*0be0*/  FFMA R0, R3, R10, R0 ;  /* 0x0000000a03007223 */ /* 0x004fce0000000000 */
.L_x_6:
[----:B------:R-:W-:Y:S05]  /*0bf0*/  BSYNC.RECONVERGENT B0 ;  /* 0x0000000000007941 */ /* 0x000fea0003800200 */
.L_x_3:
[----:B------:R-:W-:Y:S05]  /*0c00*/  @P2 BRA `(.L_x_7) ;  /* 0xfffffff4005c2947 */ /* 0x000fea000383ffff */
[----:B------:R-:W-:Y:S05]  /*0c10*/  BRA.U UP1, `(.L_x_8) ;  /* 0xfffffff501447547 */ /* 0x000fea000b83ffff */
[----:B------:R-:W1:Y:S01]  /*0c20*/  LDCU UR5, c[0x0][0x398] ;  /* 0x00007300ff0577ac */ /* 0x000e620008000800 */
[----:B------:R-:W-:-:S04]  /*0c30*/  UIADD3 UR4, UPT, UPT, UR4, 0x1, URZ ;  /* 0x0000000104047890 */ /* 0x000fc8000fffe0ff */
[----:B-1----:R-:W-:-:S09]  /*0c40*/  UISETP.NE.AND UP0, UPT, UR4, UR5, UPT ;  /* 0x000000050400728c */ /* 0x002fd2000bf05270 */
[----:B------:R-:W-:Y:S05]  /*0c50*/  BRA.U UP0, `(.L_x_9) ;  /* 0xfffffff500307547 */ /* 0x000fea000b83ffff */
.L_x_0:
[----:B------:R-:W1:Y:S01]  /*0c60*/  S2R R4, SR_TID.X ;  /* 0x0000000000047919 */ /* 0x000e620000002100 */
[----:B0-----:R-:W0:Y:S01]  /*0c70*/  LDC.64 R2, c[0x0][0x390] ;  /* 0x0000e400ff027b82 */ /* 0x001e220000000a00 */
[----:B------:R-:W1:Y:S02]  /*0c80*/  S2R R5, SR_TID.Y ;  /* 0x0000000000057919 */ /* 0x000e640000002200 */
[----:B-1----:R-:W-:-:S04]  /*0c90*/  IMAD R5, R5, 0x3, R4 ;  /* 0x0000000305057824 */ /* 0x002fc800078e0204 */
[----:B0-----:R-:W-:-:S05]  /*0ca0*/  IMAD.WIDE.U32 R2, R5, 0x4, R2 ;  /* 0x0000000405027825 */ /* 0x001fca00078e0002 */
[----:B------:R-:W-:Y:S01]  /*0cb0*/  REDG.E.ADD.F32.FTZ.RN.STRONG.GPU desc[UR8][R2.64], R0 ;  /* 0x00000000020079a6 */ /* 0x000fe2000c12f308 */
[----:B------:R-:W-:Y:S05]  /*0cc0*/  EXIT ;  /* 0x000000000000794d */ /* 0x000fea0003800000 */
.L_x_10:
[----:B------:R-:W-:-:S00]  /*0cd0*/  BRA `(.L_x_10) ;  /* 0xfffffffc00fc7947 */ /* 0x000fc0000383ffff */
[----:B------:R-:W-:-:S00]  /*0ce0*/  NOP ;  /* 0x0000000000007918 */ /* 0x000fc00000000000 */
        /* <DEDUP_REMOVED lines=9> */
.L_x_13:


//--------------------- .text._Z27conv2d_4d_input_grad_kernelPKfPfiiii --------------------------
	.section	.text._Z27conv2d_4d_input_grad_kernelPKfPfiiii,"ax",@progbits
	.align	128
        .global         _Z27conv2d_4d_input_grad_kernelPKfPfiiii
        .type           _Z27conv2d_4d_input_grad_kernelPKfPfiiii,@function
        .size           _Z27conv2d_4d_input_grad_kernelPKfPfiiii,(.L_x_14 - _Z27conv2d_4d_input_grad_kernelPKfPfiiii)
        .other          _Z27conv2d_4d_input_grad_kernelPKfPfiiii,@"STO_CUDA_ENTRY STV_DEFAULT"
_Z27conv2d_4d_input_grad_kernelPKfPfiiii:
.text._Z27conv2d_4d_input_grad_kernelPKfPfiiii:
[----:B------:R-:W-:Y:S01]  /*0000*/  LDC R1, c[0x0][0x37c] ;  /* 0x0000df00ff017b82 */ /* 0x000fe20000000800 */
[----:B------:R-:W0:Y:S07]  /*0010*/  S2R R9, SR_TID.Y ;  /* 0x0000000000097919 */ /* 0x000e2e0000002200 */
[----:B------:R-:W1:Y:S01]  /*0020*/  LDC.64 R2, c[0x0][0x398] ;  /* 0x0000e600ff027b82 */ /* 0x000e620000000a00 */
[----:B------:R-:W0:Y:S01]  /*0030*/  S2R R0, SR_CTAID.Y ;  /* 0x0000000000007919 */ /* 0x000e220000002600 */
[----:B------:R-:W2:Y:S01]  /*0040*/  S2R R6, SR_TID.X ;  /* 0x0000000000067919 */ /* 0x000ea20000002100 */
[----:B------:R-:W2:Y:S01]  /*0050*/  S2R R5, SR_CTAID.X ;  /* 0x0000000000057919 */ /* 0x000ea20000002500 */
[----:B0-----:R-:W-:-:S04]  /*0060*/  LEA R9, R0, R9, 0x4 ;  /* 0x0000000900097211 */ /* 0x001fc800078e20ff */
[----:B-1----:R-:W-:Y:S02]  /*0070*/  ISETP.GE.AND P0, PT, R9, R2, PT ;  /* 0x000000020900720c */ /* 0x002fe40003f06270 */
[----:B--2---:R-:W-:-:S04]  /*0080*/  LEA R6, R5, R6, 0x4 ;  /* 0x0000000605067211 */ /* 0x004fc800078e20ff */
[----:B------:R-:W-:-:S13]  /*0090*/  ISETP.GE.OR P0, PT, R6, R3, P0 ;  /* 0x000000030600720c */ /* 0x000fda0000706670 */
[----:B------:R-:W-:Y:S05]  /*00a0*/  @P0 EXIT ;  /* 0x000000000000094d */ /* 0x000fea0003800000 */
[----:B------:R-:W0:Y:S01]  /*00b0*/  S2UR UR4, SR_CTAID.Z ;  /* 0x00000000000479c3 */ /* 0x000e220000002700 */
[C---:B------:R-:W-:Y:S02]  /*00c0*/  ISETP.GE.AND P0, PT, R6.reuse, 0x1, PT ;  /* 0x000000010600780c */ /* 0x040fe40003f06270 */
[C---:B------:R-:W-:Y:S02]  /*00d0*/  ISETP.GE.AND P3, PT, R6.reuse, RZ, PT ;  /* 0x000000ff0600720c */ /* 0x040fe40003f66270 */
[C---:B------:R-:W-:Y:S02]  /*00e0*/  ISETP.EQ.OR P0, PT, R9.reuse, RZ, !P0 ;  /* 0x000000ff0900720c */ /* 0x040fe40004702670 */
[----:B------:R-:W-:Y:S01]  /*00f0*/  ISETP.EQ.OR P4, PT, R9, RZ, !P3 ;  /* 0x000000ff0900720c */ /* 0x000fe20005f82670 */
[----:B------:R-:W1:Y:S01]  /*0100*/  LDC.64 R4, c[0x0][0x380] ;  /* 0x0000e000ff047b82 */ /* 0x000e620000000a00 */
[----:B------:R-:W-:Y:S02]  /*0110*/  VIADD R10, R6, 0x2 ;  /* 0x00000002060a7836 */ /* 0x000fe40000000000 */
[----:B0-----:R-:W-:Y:S01]  /*0120*/  IMAD R7, R2, UR4, R9 ;  /* 0x0000000402077c24 */ /* 0x001fe2000f8e0209 */
[----:B------:R-:W0:Y:S06]  /*0130*/  LDCU.64 UR4, c[0x0][0x358] ;  /* 0x00006b00ff0477ac */ /* 0x000e2c0008000a00 */
[----:B------:R-:W2:Y:S01]  /*0140*/  @!P0 LDC R21, c[0x3][0x20] ;  /* 0x00c00800ff158b82 */ /* 0x000ea20000000800 */
[----:B------:R-:W-:-:S04]  /*0150*/  VIADD R0, R7, 0xffffffff ;  /* 0xffffffff07007836 */ /* 0x000fc80000000000 */
[-C--:B------:R-:W-:Y:S01]  /*0160*/  IMAD R8, R0, R3.reuse, -0x1 ;  /* 0xffffffff00087424 */ /* 0x080fe200078e0203 */
[C---:B------:R-:W-:Y:S02]  /*0170*/  ISETP.GT.AND P2, PT, R6.reuse, R3, PT ;  /* 0x000000030600720c */ /* 0x040fe40003f44270 */
[----:B------:R-:W3:Y:S02]  /*0180*/  @!P4 LDC R14, c[0x3][0x1c] ;  /* 0x00c00700ff0ecb82 */ /* 0x000ee40000000800 */
[----:B------:R-:W-:-:S05]  /*0190*/  IADD3 R13, PT, PT, R6, R8, RZ ;  /* 0x00000008060d7210 */ /* 0x000fca0007ffe0ff */
[----:B-1----:R-:W-:-:S05]  /*01a0*/  IMAD.WIDE R12, R13, 0x4, R4 ;  /* 0x000000040d0c7825 */ /* 0x002fca00078e0204 */
[----:B0-----:R-:W2:Y:S04]  /*01b0*/  @!P0 LDG.E.CONSTANT R0, desc[UR4][R12.64] ;  /* 0x000000040c008981 */ /* 0x001ea8000c1e9900 */
[----:B------:R-:W3:Y:S01]  /*01c0*/  @!P4 LDG.E.CONSTANT R17, desc[UR4][R12.64+0x4] ;  /* 0x000004040c11c981 */ /* 0x000ee2000c1e9900 */
[-C--:B------:R-:W-:Y:S02]  /*01d0*/  ISETP.GT.AND P1, PT, R10, R3.reuse, PT ;  /* 0x000000030a00720c */ /* 0x080fe40003f24270 */
[----:B------:R-:W-:Y:S02]  /*01e0*/  IADD3 R15, PT, PT, R8, R3, RZ ;  /* 0x00000003080f7210 */ /* 0x000fe40007ffe0ff */
[C---:B------:R-:W-:Y:S02]  /*01f0*/  ISETP.GT.AND P1, PT, R6.reuse, -0x2, !P1 ;  /* 0xfffffffe0600780c */ /* 0x040fe40004f24270 */
[C---:B------:R-:W-:Y:S01]  /*0200*/  ISETP.GT.AND P2, PT, R6.reuse, RZ, !P2 ;  /* 0x000000ff0600720c */ /* 0x040fe20005744270 */
[----:B------:R-:W-:Y:S01]  /*0210*/  IMAD.IADD R11, R6, 0x1, R15 ;  /* 0x00000001060b7824 */ /* 0x000fe200078e020f */
[----:B------:R-:W-:-:S02]  /*0220*/  ISETP.EQ.OR P5, PT, R9, RZ, !P1 ;  /* 0x000000ff0900720c */ /* 0x000fc40004fa2670 */
[----:B------:R-:W-:Y:S01]  /*0230*/  IADD3 R19, PT, PT, R9, 0x2, RZ ;  /* 0x0000000209137810 */ /* 0x000fe20007ffe0ff */
[----:B------:R-:W-:-:S03]  /*0240*/  IMAD.WIDE R8, R11, 0x4, R4 ;  /* 0x000000040b087825 */ /* 0x000fc600078e0204 */
[----:B------:R-:W-:Y:S01]  /*0250*/  ISETP.GT.U32.OR P6, PT, R19, R2, !P2 ;  /* 0x000000021300720c */ /* 0x000fe200057c4470 */
[----:B------:R-:W-:-:S04]  /*0260*/  IMAD.MOV.U32 R10, RZ, RZ, RZ ;  /* 0x000000ffff0a7224 */ /* 0x000fc800078e00ff */
[----:B------:R-:W4:Y:S04]  /*0270*/  @P2 LDG.E.CONSTANT R11, desc[UR4][R8.64] ;  /* 0x00000004080b2981 */ /* 0x000f28000c1e9900 */
[----:B------:R0:W5:Y:S04]  /*0280*/  @!P5 LDG.E.CONSTANT R13, desc[UR4][R12.64+0x8] ;  /* 0x000008040c0dd981 */ /* 0x000168000c1e9900 */
[----:B------:R-:W1:Y:S08]  /*0290*/  @!P6 LDC R18, c[0x3][0x8] ;  /* 0x00c00200ff12eb82 */ /* 0x000e700000000800 */
[----:B0-----:R-:W0:Y:S01]  /*02a0*/  @P3 LDC R12, c[0x3][0x10] ;  /* 0x00c00400ff0c3b82 */ /* 0x001e220000000800 */
[----:B--2---:R-:W-:Y:S01]  /*02b0*/  @!P0 FFMA R10, R0, R21, RZ ;  /* 0x00000015000a8223 */ /* 0x004fe200000000ff */
[----:B------:R-:W-:-:S06]  /*02c0*/  IADD3 R21, PT, PT, R6, R3, R15 ;  /* 0x0000000306157210 */ /* 0x000fcc0007ffe00f */
[----:B------:R-:W5:Y:S01]  /*02d0*/  @!P5 LDC R0, c[0x3][0x18] ;  /* 0x00c00600ff00db82 */ /* 0x000f620000000800 */
[----:B------:R-:W-:Y:S01]  /*02e0*/  ISETP.GT.U32.OR P0, PT, R19, R2, !P3 ;  /* 0x000000021300720c */ /* 0x000fe20005f04470 */
[----:B------:R-:W0:Y:S01]  /*02f0*/  @P3 LDG.E.CONSTANT R15, desc[UR4][R8.64+0x4] ;  /* 0x00000404080f3981 */ /* 0x000e22000c1e9900 */
[----:B---3--:R-:W-:Y:S01]  /*0300*/  @!P4 FFMA R10, R17, R14, R10 ;  /* 0x0000000e110ac223 */ /* 0x008fe2000000000a */
[----:B------:R-:W-:Y:S01]  /*0310*/  ISETP.GT.U32.OR P4, PT, R19, R2, !P1 ;  /* 0x000000021300720c */ /* 0x000fe20004f84470 */
[----:B------:R-:W-:Y:S01]  /*0320*/  IMAD.WIDE R16, R21, 0x4, R4 ;  /* 0x0000000415107825 */ /* 0x000fe200078e0204 */
[----:B------:R-:W2:Y:S02]  /*0330*/  @P1 LDG.E.CONSTANT R19, desc[UR4][R8.64+0x8] ;  /* 0x0000080408131981 */ /* 0x000ea4000c1e9900 */
[----:B------:R-:W4:Y:S02]  /*0340*/  @P2 LDC R2, c[0x3][0x14] ;  /* 0x00c00500ff022b82 */ /* 0x000f240000000800 */
[----:B------:R-:W1:Y:S04]  /*0350*/  @!P6 LDG.E.CONSTANT R21, desc[UR4][R16.64] ;  /* 0x000000041015e981 */ /* 0x000e68000c1e9900 */
[----:B------:R-:W3:Y:S02]  /*0360*/  @!P0 LDG.E.CONSTANT R23, desc[UR4][R16.64+0x4] ;  /* 0x0000040410178981 */ /* 0x000ee4000c1e9900 */
[----:B------:R-:W2:Y:S02]  /*0370*/  @P1 LDC R14, c[0x3][0xc] ;  /* 0x00c00300ff0e1b82 */ /* 0x000ea40000000800 */
[----:B------:R-:W3:Y:S06]  /*0380*/  @!P4 LDG.E.CONSTANT R25, desc[UR4][R16.64+0x8] ;  /* 0x000008041019c981 */ /* 0x000eec000c1e9900 */
[----:B------:R-:W3:Y:S01]  /*0390*/  @!P0 LDC R20, c[0x3][0x4] ;  /* 0x00c00100ff148b82 */ /* 0x000ee20000000800 */
[----:B-----5:R-:W-:-:S07]  /*03a0*/  @!P5 FFMA R10, R13, R0, R10 ;  /* 0x000000000d0ad223 */ /* 0x020fce000000000a */
[----:B------:R-:W5:Y:S01]  /*03b0*/  LDC.64 R4, c[0x0][0x388] ;  /* 0x0000e200ff047b82 */ /* 0x000f620000000a00 */
[----:B----4-:R-:W-:-:S07]  /*03c0*/  @P2 FFMA R10, R11, R2, R10 ;  /* 0x000000020b0a2223 */ /* 0x010fce000000000a */
[----:B------:R-:W4:Y:S01]  /*03d0*/  @!P4 LDC R0, c[0x3][RZ] ;  /* 0x00c00000ff00cb82 */ /* 0x000f220000000800 */
[----:B------:R-:W-:-:S04]  /*03e0*/  IMAD R3, R7, R3, R6 ;  /* 0x0000000307037224 */ /* 0x000fc800078e0206 */
[----:B-----5:R-:W-:-:S04]  /*03f0*/  IMAD.WIDE R4, R3, 0x4, R4 ;  /* 0x0000000403047825 */ /* 0x020fc800078e0204 */
[----:B0-----:R-:W-:-:S04]  /*0400*/  @P3 FFMA R10, R15, R12, R10 ;  /* 0x0000000c0f0a3223 */ /* 0x001fc8000000000a */
[----:B--2---:R-:W-:-:S04]  /*0410*/  @P1 FFMA R10, R19, R14, R10 ;  /* 0x0000000e130a1223 */ /* 0x004fc8000000000a */
[----:B-1----:R-:W-:-:S04]  /*0420*/  @!P6 FFMA R10, R21, R18, R10 ;  /* 0x00000012150ae223 */ /* 0x002fc8000000000a */
[----:B---3--:R-:W-:-:S04]  /*0430*/  @!P0 FFMA R10, R23, R20, R10 ;  /* 0x00000014170a8223 */ /* 0x008fc8000000000a */
[----:B----4-:R-:W-:-:S05]  /*0440*/  @!P4 FFMA R10, R25, R0, R10 ;  /* 0x00000000190ac223 */ /* 0x010fca000000000a */
[----:B------:R-:W-:Y:S01]  /*0450*/  STG.E desc[UR4][R4.64], R10 ;  /* 0x0000000a04007986 */ /* 0x000fe2000c101904 */
[----:B------:R-:W-:Y:S05]  /*0460*/  EXIT ;  /* 0x000000000000794d */ /* 0x000fea0003800000 */
.L_x_11:
        /* <DEDUP_REMOVED lines=9> */
.L_x_14:


//--------------------- .text._Z24conv2d_4d_forward_kernelPKfPfiiii --------------------------
	.section	.text._Z24conv2d_4d_forward_kernelPKfPfiiii,"ax",@progbits
	.align	128
        .global         _Z24conv2d_4d_forward_kernelPKfPfiiii
        .type           _Z24conv2d_4d_forward_kernelPKfPfiiii,@function
        .size           _Z24conv2d_4d_forward_kernelPKfPfiiii,(.L_x_15 - _Z24conv2d_4d_forward_kernelPKfPfiiii)
        .other          _Z24conv2d_4d_forward_kernelPKfPfiiii,@"STO_CUDA_ENTRY STV_DEFAULT"
_Z24conv2d_4d_forward_kernelPKfPfiiii:
.text._Z24conv2d_4d_forward_kernelPKfPfiiii:
[----:B------:R-:W-:Y:S08]  /*0000*/  LDC R1, c[0x0][0x37c] ;  /* 0x0000df00ff017b82 */ /* 0x000ff00000000800 */
[----:B------:R-:W0:Y:S01]  /*0010*/  LDC R2, c[0x0][0x394] ;  /* 0x0000e500ff027b82 */ /* 0x000e220000000800 */
[----:B------:R-:W1:Y:S01]  /*0020*/  S2R R0, SR_TID.X ;  /* 0x0000000000007919 */ /* 0x000e620000002100 */
[----:B------:R-:W2:Y:S01]  /*0030*/  LDCU.64 UR6, c[0x0][0x398] ;  /* 0x00007300ff0677ac */ /* 0x000ea20008000a00 */
[----:B------:R-:W3:Y:S05]  /*0040*/  S2R R13, SR_TID.Y ;  /* 0x00000000000d7919 */ /* 0x000eea0000002200 */
[----:B------:R-:W4:Y:S01]  /*0050*/  S2UR UR4, SR_CTAID.Z ;  /* 0x00000000000479c3 */ /* 0x000f220000002700 */
[----:B------:R-:W3:Y:S01]  /*0060*/  S2R R6, SR_CTAID.Y ;  /* 0x0000000000067919 */ /* 0x000ee20000002600 */
[----:B0-----:R-:W0:Y:S01]  /*0070*/  I2F.U32.RP R3, R2 ;  /* 0x0000000200037306 */ /* 0x001e220000209000 */
[----:B------:R-:W-:-:S07]  /*0080*/  ISETP.NE.U32.AND P3, PT, R2, RZ, PT ;  /* 0x000000ff0200720c */ /* 0x000fce0003f65070 */
[----:B0-----:R-:W0:Y:S02]  /*0090*/  MUFU.RCP R3, R3 ;  /* 0x0000000300037308 */ /* 0x001e240000001000 */
[----:B0-----:R-:W-:-:S06]  /*00a0*/  IADD3 R4, PT, PT, R3, 0xffffffe, RZ ;  /* 0x0ffffffe03047810 */ /* 0x001fcc0007ffe0ff */
[----:B------:R0:W5:Y:S02]  /*00b0*/  F2I.FTZ.U32.TRUNC.NTZ R5, R4 ;  /* 0x0000000400057305 */ /* 0x000164000021f000 */
[----:B0-----:R-:W-:Y:S01]  /*00c0*/  HFMA2 R4, -RZ, RZ, 0, 0 ;  /* 0x00000000ff047431 */ /* 0x001fe200000001ff */
[----:B-----5:R-:W-:-:S05]  /*00d0*/  IADD3 R7, PT, PT, RZ, -R5, RZ ;  /* 0x80000005ff077210 */ /* 0x020fca0007ffe0ff */
[----:B------:R-:W-:-:S04]  /*00e0*/  IMAD R7, R7, R2, RZ ;  /* 0x0000000207077224 */ /* 0x000fc800078e02ff */
[----:B------:R-:W-:Y:S02]  /*00f0*/  IMAD.HI.U32 R5, R5, R7, R4 ;  /* 0x0000000705057227 */ /* 0x000fe400078e0004 */
[----:B------:R-:W1:Y:S02]  /*0100*/  S2R R7, SR_CTAID.X ;  /* 0x0000000000077919 */ /* 0x000e640000002500 */
[----:B---3--:R-:W-:Y:S02]  /*0110*/  IMAD R4, R6, 0x10, R13 ;  /* 0x0000001006047824 */ /* 0x008fe400078e020d */
[----:B----4-:R-:W-:-:S03]  /*0120*/  IMAD.HI.U32 R5, R5, UR4, RZ ;  /* 0x0000000405057c27 */ /* 0x010fc6000f8e00ff */
[C---:B--2---:R-:W-:Y:S02]  /*0130*/  ISETP.GT.AND P0, PT, R4.reuse, UR6, PT ;  /* 0x0000000604007c0c */ /* 0x044fe4000bf04270 */
[----:B------:R-:W-:Y:S02]  /*0140*/  IADD3 R9, PT, PT, -R5, RZ, RZ ;  /* 0x000000ff05097210 */ /* 0x000fe40007ffe1ff */
[----:B------:R-:W-:-:S03]  /*0150*/  ISETP.NE.AND P0, PT, R4, RZ, !P0 ;  /* 0x000000ff0400720c */ /* 0x000fc60004705270 */
[----:B------:R-:W-:-:S05]  /*0160*/  IMAD R9, R2, R9, UR4 ;  /* 0x0000000402097e24 */ /* 0x000fca000f8e0209 */
[----:B------:R-:W-:Y:S02]  /*0170*/  ISETP.GE.U32.AND P4, PT, R9, R2, PT ;  /* 0x000000020900720c */ /* 0x000fe40003f86070 */
[----:B-1----:R-:W-:-:S11]  /*0180*/  LEA R3, R7, R0, 0x4 ;  /* 0x0000000007037211 */ /* 0x002fd600078e20ff */
[-C--:B------:R-:W-:Y:S02]  /*0190*/  @P4 IADD3 R9, PT, PT, R9, -R2.reuse, RZ ;  /* 0x8000000209094210 */ /* 0x080fe40007ffe0ff */
[----:B------:R-:W-:Y:S02]  /*01a0*/  IADD3 R7, PT, PT, R3, -0x1, RZ ;  /* 0xffffffff03077810 */ /* 0x000fe40007ffe0ff */
[----:B------:R-:W-:Y:S02]  /*01b0*/  ISETP.GE.U32.AND P2, PT, R9, R2, PT ;  /* 0x000000020900720c */ /* 0x000fe40003f46070 */
[----:B------:R-:W-:Y:S02]  /*01c0*/  ISETP.GE.AND P1, PT, R7, UR7, PT ;  /* 0x0000000707007c0c */ /* 0x000fe4000bf26270 */
[----:B------:R-:W-:Y:S02]  /*01d0*/  @P4 IADD3 R5, PT, PT, R5, 0x1, RZ ;  /* 0x0000000105054810 */ /* 0x000fe40007ffe0ff */
[----:B------:R-:W-:-:S04]  /*01e0*/  ISETP.GT.AND P1, PT, R7, -0x1, !P1 ;  /* 0xffffffff0700780c */ /* 0x000fc80004f24270 */
[----:B------:R-:W-:-:S03]  /*01f0*/  PLOP3.LUT P0, PT, P1, P0, PT, 0x80, 0x8 ;  /* 0x000000000008781c */ /* 0x000fc60000f01070 */
[----:B------:R-:W-:Y:S02]  /*0200*/  @P2 IADD3 R5, PT, PT, R5, 0x1, RZ ;  /* 0x0000000105052810 */ /* 0x000fe40007ffe0ff */
[----:B------:R-:W-:-:S05]  /*0210*/  @!P3 LOP3.LUT R5, RZ, R2, RZ, 0x33, !PT ;  /* 0x00000002ff05b212 */ /* 0x000fca00078e33ff */
[----:B------:R-:W-:-:S03]  /*0220*/  IMAD.MOV R11, RZ, RZ, -R5 ;  /* 0x000000ffff0b7224 */ /* 0x000fc600078e0a05 */
[----:B------:R-:W0:Y:S01]  /*0230*/  @P0 LDC.64 R8, c[0x0][0x380] ;  /* 0x0000e000ff080b82 */ /* 0x000e220000000a00 */
[----:B------:R-:W-:Y:S01]  /*0240*/  IMAD R6, R2, R11, UR4 ;  /* 0x0000000402067e24 */ /* 0x000fe2000f8e020b */
[----:B------:R-:W1:Y:S03]  /*0250*/  LDCU.64 UR4, c[0x0][0x358] ;  /* 0x00006b00ff0477ac */ /* 0x000e660008000a00 */
[----:B------:R-:W-:-:S04]  /*0260*/  @P0 IMAD R11, R5, R2, R6 ;  /* 0x00000002050b0224 */ /* 0x000fc800078e0206 */
[----:B------:R-:W-:-:S05]  /*0270*/  @P0 IMAD R11, R11, UR6, R4 ;  /* 0x000000060b0b0c24 */ /* 0x000fca000f8e0204 */
[----:B------:R-:W-:-:S05]  /*0280*/  @P0 IADD3 R10, PT, PT, R11, -0x1, RZ ;  /* 0xffffffff0b0a0810 */ /* 0x000fca0007ffe0ff */
[----:B------:R-:W-:Y:S01]  /*0290*/  @P0 IMAD R11, R10, UR7, R7 ;  /* 0x000000070a0b0c24 */ /* 0x000fe2000f8e0207 */
[----:B------:R-:W-:-:S03]  /*02a0*/  MOV R7, RZ ;  /* 0x000000ff00077202 */ /* 0x000fc60000000f00 */
[----:B0-----:R-:W-:-:S05]  /*02b0*/  @P0 IMAD.WIDE R8, R11, 0x4, R8 ;  /* 0x000000040b080825 */ /* 0x001fca00078e0208 */
[----:B-1----:R-:W2:Y:S01]  /*02c0*/  @P0 LDG.E.CONSTANT R7, desc[UR4][R8.64] ;  /* 0x0000000408070981 */ /* 0x002ea2000c1e9900 */
[----:B------:R-:W-:Y:S02]  /*02d0*/  MOV R10, 0x400 ;  /* 0x00000400000a7802 */ /* 0x000fe40000000f00 */
[----:B------:R-:W-:Y:S01]  /*02e0*/  LOP3.LUT P0, RZ, R0, 0x3f0, R13, 0xc8, !PT ;  /* 0x000003f000ff7812 */ /* 0x000fe2000780c80d */
[----:B------:R-:W0:Y:S02]  /*02f0*/  S2R R11, SR_CgaCtaId ;  /* 0x00000000000b7919 */ /* 0x000e240000008800 */
[----:B0-----:R-:W-:-:S05]  /*0300*/  LEA R10, R11, R10, 0x18 ;  /* 0x0000000a0b0a7211 */ /* 0x001fca00078ec0ff */
[----:B------:R-:W-:-:S05]  /*0310*/  IMAD R11, R13, 0x48, R10 ;  /* 0x000000480d0b7824 */ /* 0x000fca00078e020a */
[----:B------:R-:W-:-:S05]  /*0320*/  LEA R10, R0, R11, 0x2 ;  /* 0x0000000b000a7211 */ /* 0x000fca00078e10ff */
[----:B--2---:R0:W-:Y:S01]  /*0330*/  STS [R10], R7 ;  /* 0x000000070a007388 */ /* 0x0041e20000000800 */
[----:B------:R-:W-:Y:S06]  /*0340*/  BAR.SYNC.DEFER_BLOCKING 0x0 ;  /* 0x0000000000007b1d */ /* 0x000fec0000010000 */
[----:B------:R-:W-:Y:S05]  /*0350*/  @P0 EXIT ;  /* 0x000000000000094d */ /* 0x000fea0003800000 */
[----:B------:R-:W-:-:S04]  /*0360*/  ISETP.GE.AND P0, PT, R4, UR6, PT ;  /* 0x0000000604007c0c */ /* 0x000fc8000bf06270 */
[----:B------:R-:W-:-:S13]  /*0370*/  ISETP.GE.OR P0, PT, R3, UR7, P0 ;  /* 0x0000000703007c0c */ /* 0x000fda0008706670 */
[----:B------:R-:W-:Y:S05]  /*0380*/  @P0 EXIT ;  /* 0x000000000000094d */ /* 0x000fea0003800000 */
[----:B------:R-:W1:Y:S01]  /*0390*/  LDS R0, [R10] ;  /* 0x000000000a007984 */ /* 0x000e620000000800 */
[----:B------:R-:W1:Y:S01]  /*03a0*/  LDCU.128 UR8, c[0x3][URZ] ;  /* 0x00c00000ff0877ac */ /* 0x000e620008000c00 */
[----:B------:R-:W2:Y:S01]  /*03b0*/  LDC.64 R8, c[0x0][0x388] ;  /* 0x0000e200ff087b82 */ /* 0x000ea20000000a00 */
[----:B------:R-:W-:Y:S01]  /*03c0*/  IMAD R5, R5, R2, R6 ;  /* 0x0000000205057224 */ /* 0x000fe200078e0206 */
[----:B0-----:R-:W0:Y:S01]  /*03d0*/  LDS R7, [R10+0x4] ;  /* 0x000004000a077984 */ /* 0x001e220000000800 */
[----:B------:R-:W3:Y:S02]  /*03e0*/  LDCU.128 UR12, c[0x3][0x10] ;  /* 0x00c00200ff0c77ac */ /* 0x000ee40008000c00 */
[----:B------:R-:W-:Y:S01]  /*03f0*/  IMAD R4, R5, UR6, R4 ;  /* 0x0000000605047c24 */ /* 0x000fe2000f8e0204 */
[----:B------:R-:W4:Y:S03]  /*0400*/  LDS R11, [R10+0x8] ;  /* 0x000008000a0b7984 */ /* 0x000f260000000800 */
[----:B------:R-:W-:Y:S01]  /*0410*/  IMAD R3, R4, UR7, R3 ;  /* 0x0000000704037c24 */ /* 0x000fe2000f8e0203 */
[----:B------:R-:W5:Y:S04]  /*0420*/  LDS R13, [R10+0x48] ;  /* 0x000048000a0d7984 */ /* 0x000f680000000800 */
[----:B------:R-:W3:Y:S04]  /*0430*/  LDS R15, [R10+0x4c] ;  /* 0x00004c000a0f7984 */ /* 0x000ee80000000800 */
[----:B------:R-:W3:Y:S04]  /*0440*/  LDS R17, [R10+0x50] ;  /* 0x000050000a117984 */ /* 0x000ee80000000800 */
[----:B------:R-:W3:Y:S01]  /*0450*/  LDS R19, [R10+0x90] ;  /* 0x000090000a137984 */ /* 0x000ee20000000800 */
[----:B--2---:R-:W-:-:S03]  /*0460*/  IMAD.WIDE R8, R3, 0x4, R8 ;  /* 0x0000000403087825 */ /* 0x004fc600078e0208 */
[----:B------:R-:W2:Y:S04]  /*0470*/  LDS R21, [R10+0x94] ;  /* 0x000094000a157984 */ /* 0x000ea80000000800 */
[----:B------:R-:W2:Y:S01]  /*0480*/  LDS R23, [R10+0x98] ;  /* 0x000098000a177984 */ /* 0x000ea20000000800 */
[----:B-1----:R-:W-:Y:S01]  /*0490*/  FFMA R0, R0, UR8, RZ ;  /* 0x0000000800007c23 */ /* 0x002fe200080000ff */
[----:B------:R-:W1:Y:S03]  /*04a0*/  LDCU UR8, c[0x3][0x20] ;  /* 0x00c00400ff0877ac */ /* 0x000e660008000800 */
[----:B0-----:R-:W-:-:S04]  /*04b0*/  FFMA R0, R7, UR9, R0 ;  /* 0x0000000907007c23 */ /* 0x001fc80008000000 */
[----:B----4-:R-:W-:-:S04]  /*04c0*/  FFMA R0, R11, UR10, R0 ;  /* 0x0000000a0b007c23 */ /* 0x010fc80008000000 */
[----:B-----5:R-:W-:-:S04]  /*04d0*/  FFMA R0, R13, UR11, R0 ;  /* 0x0000000b0d007c23 */ /* 0x020fc80008000000 */
[----:B---3--:R-:W-:-:S04]  /*04e0*/  FFMA R0, R15, UR12, R0 ;  /* 0x0000000c0f007c23 */ /* 0x008fc80008000000 */
[----:B------:R-:W-:-:S04]  /*04f0*/  FFMA R0, R17, UR13, R0 ;  /* 0x0000000d11007c23 */ /* 0x000fc80008000000 */
[----:B------:R-:W-:-:S04]  /*0500*/  FFMA R0, R19, UR14, R0 ;  /* 0x0000000e13007c23 */ /* 0x000fc80008000000 */
[----:B--2---:R-:W-:-:S04]  /*0510*/  FFMA R0, R21, UR15, R0 ;  /* 0x0000000f15007c23 */ /* 0x004fc80008000000 */
[----:B-1----:R-:W-:-:S05]  /*0520*/  FFMA R23, R23, UR8, R0 ;  /* 0x0000000817177c23 */ /* 0x002fca0008000000 */
[----:B------:R-:W-:Y:S01]  /*0530*/  STG.E desc[UR4][R8.64], R23 ;  /* 0x0000001708007986 */ /* 0x000fe2000c101904 */
[----:B------:R-:W-:Y:S05]  /*0540*/  EXIT ;  /* 0x000000000000794d */ /* 0x000fea0003800000 */
.L_x_12:
        /* <DEDUP_REMOVED lines=11> */
.L_x_15:


//--------------------- .nv.shared.reserved.0     --------------------------
	.section	.nv.shared.reserved.0,"aw",@nobits
	.weak		__nv_reservedSMEM_offset_0_alias
	.size		__nv_reservedSMEM_offset_0_alias, 0, 64
	.other		__nv_reservedSMEM_offset_0_alias,@"STO_CUDA_RESERVED_SHARED STV_DEFAULT"
__nv_reservedSMEM_offset_0_alias:
	.zero		0
	.zero		64


//--------------------- .nv.shared._Z24conv2d_4d_forward_kernelPKfPfiiii --------------------------
	.section	.nv.shared._Z24conv2d_4d_forward_kernelPKfPfiiii,"aw",@nobits
	.sectionflags	@""
	.align	4
.nv.shared._Z24conv2d_4d_forward_kernelPKfPfiiii:
	.zero		2320


//--------------------- .nv.constant0._Z28conv2d_4d_kernel_grad_kernelPKfS0_Pfiiii --------------------------
	.section	.nv.constant0._Z28conv2d_4d_kernel_grad_kernelPKfS0_Pfiiii,"a",@progbits
	.sectionflags	@""
	.align	4
.nv.constant0._Z28conv2d_4d_kernel_grad_kernelPKfS0_Pfiiii:
	.zero		936


//--------------------- .nv.constant0._Z27conv2d_4d_input_grad_kernelPKfPfiiii --------------------------
	.section	.nv.constant0._Z27conv2d_4d_input_grad_kernelPKfPfiiii,"a",@progbits
	.sectionflags	@""
	.align	4
.nv.constant0._Z27conv2d_4d_input_grad_kernelPKfPfiiii:
	.zero		928


//--------------------- .nv.constant0._Z24conv2d_4d_forward_kernelPKfPfiiii --------------------------
	.section	.nv.constant0._Z24conv2d_4d_forward_kernelPKfPfiiii,"a",@progbits
	.sectionflags	@""
	.align	4
.nv.constant0._Z24conv2d_4d_forward_kernelPKfPfiiii:
	.zero		928


//--------------------- SYMBOLS --------------------------

	.type		.nv.reservedSmem.offset0,@object
	.size		.nv.reservedSmem.offset0,0x4
	.type		.nv.reservedSmem.cap,@object
	.size		.nv.reservedSmem.cap,0x4
